//
// Generated by NVIDIA NVVM Compiler
//
// Compiler Build ID: CL-36424714
// Cuda compilation tools, release 13.0, V13.0.88
// Based on NVVM 20.0.0
//

.version 9.0
.target sm_100
.address_size 64

	// .globl	_Z5saxpyiffPffS_
.func  (.param .b64 func_retval0) __internal_accurate_pow
(
	.param .b64 __internal_accurate_pow_param_0
)
;

.visible .entry _Z5saxpyiffPffS_(
	.param .u32 _Z5saxpyiffPffS__param_0,
	.param .f32 _Z5saxpyiffPffS__param_1,
	.param .f32 _Z5saxpyiffPffS__param_2,
	.param .u64 .ptr .align 1 _Z5saxpyiffPffS__param_3,
	.param .f32 _Z5saxpyiffPffS__param_4,
	.param .u64 .ptr .align 1 _Z5saxpyiffPffS__param_5
)
{
	.reg .pred 	%p<31>;
	.reg .b32 	%r<80>;
	.reg .b32 	%f<11>;
	.reg .b64 	%rd<9>;
	.reg .b64 	%fd<168>;

	ld.param.u64 	%rd2, [_Z5saxpyiffPffS__param_3];
	ld.param.f32 	%f4, [_Z5saxpyiffPffS__param_4];
	ld.param.u64 	%rd1, [_Z5saxpyiffPffS__param_5];
	cvta.to.global.u64 	%rd3, %rd2;
	mov.u32 	%r1, %ctaid.x;
	mul.wide.u32 	%rd4, %r1, 4;
	add.s64 	%rd5, %rd3, %rd4;
	ld.global.f32 	%f1, [%rd5];
	mov.f64 	%fd36, 0dBFF0000000000000;
	mov.f64 	%fd37, 0d405AA50CA7205EE2;
	add.rn.f64 	%fd38, %fd37, %fd36;
	{
	.reg .b32 %temp; 
	mov.b64 	{%temp, %r2}, %fd38;
	}
	setp.gt.u32 	%p3, %r2, 1127219199;
	mov.f64 	%fd39, 0d40C62F07DA1518C3;
	rsqrt.approx.ftz.f64 	%fd40, %fd39;
	{
	.reg .b32 %temp; 
	mov.b64 	{%r21, %temp}, %fd40;
	}
	{
	.reg .b32 %temp; 
	mov.b64 	{%temp, %r22}, %fd40;
	}
	add.s32 	%r23, %r22, -1048576;
	mov.b64 	%fd41, {%r21, %r23};
	mul.f64 	%fd42, %fd40, 0d40C62F07DA1518C3;
	neg.f64 	%fd43, %fd42;
	fma.rn.f64 	%fd44, %fd42, %fd43, 0d40C62F07DA1518C3;
	fma.rn.f64 	%fd45, %fd44, %fd41, %fd42;
	neg.f64 	%fd46, %fd45;
	fma.rn.f64 	%fd47, %fd40, %fd46, 0d3FF0000000000000;
	fma.rn.f64 	%fd48, %fd47, %fd41, %fd41;
	fma.rn.f64 	%fd49, %fd45, %fd46, 0d40C62F07DA1518C3;
	fma.rn.f64 	%fd50, %fd49, %fd48, %fd45;
	setp.eq.s32 	%p4, %r2, 0;
	selp.f64 	%fd51, 0d0000000000000000, %fd50, %p4;
	selp.f64 	%fd52, 0dBFF0000000000001, %fd51, %p3;
	add.f64 	%fd1, %fd38, %fd52;
	{
	.reg .b32 %temp; 
	mov.b64 	{%temp, %r24}, %fd1;
	}
	mov.b32 	%f5, %r24;
	setp.geu.f32 	%p5, %f5, 0f3FE55555;
	setp.leu.f32 	%p6, %f5, 0fBFD99999;
	or.pred  	%p7, %p5, %p6;
	@%p7 bra 	$L__BB0_2;
	add.f64 	%fd86, %fd1, 0d4000000000000000;
	div.rn.f64 	%fd87, %fd1, %fd86;
	neg.f64 	%fd88, %fd1;
	mul.f64 	%fd89, %fd87, %fd88;
	add.f64 	%fd90, %fd1, %fd89;
	mul.f64 	%fd91, %fd90, %fd90;
	fma.rn.f64 	%fd92, %fd91, 0d3EB372FB2FBE14B5, 0d3ED087FFCEB2DC44;
	fma.rn.f64 	%fd93, %fd92, %fd91, 0d3EF3B9FF890F468C;
	fma.rn.f64 	%fd94, %fd93, %fd91, 0d3F17457EFD51BAF8;
	fma.rn.f64 	%fd95, %fd94, %fd91, 0d3F3C71C8DE3CE825;
	fma.rn.f64 	%fd96, %fd95, %fd91, 0d3F6249248FA4661F;
	fma.rn.f64 	%fd97, %fd96, %fd91, 0d3F899999999D70C4;
	fma.rn.f64 	%fd98, %fd97, %fd91, 0d3FB5555555555462;
	mul.f64 	%fd99, %fd91, %fd98;
	fma.rn.f64 	%fd100, %fd99, %fd90, %fd89;
	add.f64 	%fd162, %fd1, %fd100;
	bra.uni 	$L__BB0_9;
$L__BB0_2:
	add.f64 	%fd160, %fd1, 0d3FF0000000000000;
	{
	.reg .b32 %temp; 
	mov.b64 	{%temp, %r76}, %fd160;
	}
	{
	.reg .b32 %temp; 
	mov.b64 	{%r77, %temp}, %fd160;
	}
	setp.gt.s32 	%p8, %r76, 1048575;
	mov.b32 	%r78, -1023;
	@%p8 bra 	$L__BB0_4;
	mul.f64 	%fd160, %fd160, 0d4350000000000000;
	{
	.reg .b32 %temp; 
	mov.b64 	{%temp, %r76}, %fd160;
	}
	{
	.reg .b32 %temp; 
	mov.b64 	{%r77, %temp}, %fd160;
	}
	mov.b32 	%r78, -1077;
$L__BB0_4:
	add.s32 	%r27, %r76, -1;
	setp.gt.u32 	%p9, %r27, 2146435070;
	@%p9 bra 	$L__BB0_8;
	shr.u32 	%r30, %r76, 20;
	add.s32 	%r79, %r78, %r30;
	and.b32  	%r31, %r76, 1048575;
	or.b32  	%r32, %r31, 1072693248;
	mov.b64 	%fd161, {%r77, %r32};
	setp.lt.u32 	%p11, %r32, 1073127583;
	@%p11 bra 	$L__BB0_7;
	{
	.reg .b32 %temp; 
	mov.b64 	{%r33, %temp}, %fd161;
	}
	{
	.reg .b32 %temp; 
	mov.b64 	{%temp, %r34}, %fd161;
	}
	add.s32 	%r35, %r34, -1048576;
	mov.b64 	%fd161, {%r33, %r35};
	add.s32 	%r79, %r79, 1;
$L__BB0_7:
	add.f64 	%fd54, %fd161, 0dBFF0000000000000;
	add.f64 	%fd55, %fd161, 0d3FF0000000000000;
	rcp.approx.ftz.f64 	%fd56, %fd55;
	neg.f64 	%fd57, %fd55;
	fma.rn.f64 	%fd58, %fd57, %fd56, 0d3FF0000000000000;
	fma.rn.f64 	%fd59, %fd58, %fd58, %fd58;
	fma.rn.f64 	%fd60, %fd59, %fd56, %fd56;
	mul.f64 	%fd61, %fd54, %fd60;
	fma.rn.f64 	%fd62, %fd54, %fd60, %fd61;
	mul.f64 	%fd63, %fd62, %fd62;
	fma.rn.f64 	%fd64, %fd63, 0d3EB1380B3AE80F1E, 0d3ED0EE258B7A8B04;
	fma.rn.f64 	%fd65, %fd64, %fd63, 0d3EF3B2669F02676F;
	fma.rn.f64 	%fd66, %fd65, %fd63, 0d3F1745CBA9AB0956;
	fma.rn.f64 	%fd67, %fd66, %fd63, 0d3F3C71C72D1B5154;
	fma.rn.f64 	%fd68, %fd67, %fd63, 0d3F624924923BE72D;
	fma.rn.f64 	%fd69, %fd68, %fd63, 0d3F8999999999A3C4;
	fma.rn.f64 	%fd70, %fd69, %fd63, 0d3FB5555555555554;
	sub.f64 	%fd71, %fd54, %fd62;
	add.f64 	%fd72, %fd71, %fd71;
	neg.f64 	%fd73, %fd62;
	fma.rn.f64 	%fd74, %fd73, %fd54, %fd72;
	mul.f64 	%fd75, %fd60, %fd74;
	mul.f64 	%fd76, %fd63, %fd70;
	fma.rn.f64 	%fd77, %fd76, %fd62, %fd75;
	xor.b32  	%r36, %r79, -2147483648;
	mov.b32 	%r37, 1127219200;
	mov.b64 	%fd78, {%r36, %r37};
	mov.b32 	%r38, -2147483648;
	mov.b64 	%fd79, {%r38, %r37};
	sub.f64 	%fd80, %fd78, %fd79;
	fma.rn.f64 	%fd81, %fd80, 0d3FE62E42FEFA39EF, %fd62;
	fma.rn.f64 	%fd82, %fd80, 0dBFE62E42FEFA39EF, %fd81;
	sub.f64 	%fd83, %fd82, %fd62;
	sub.f64 	%fd84, %fd77, %fd83;
	fma.rn.f64 	%fd85, %fd80, 0d3C7ABC9E3B39803F, %fd84;
	add.f64 	%fd162, %fd81, %fd85;
	bra.uni 	$L__BB0_9;
$L__BB0_8:
	fma.rn.f64 	%fd53, %fd160, 0d7FF0000000000000, 0d7FF0000000000000;
	{
	.reg .b32 %temp; 
	mov.b64 	{%temp, %r28}, %fd160;
	}
	and.b32  	%r29, %r28, 2147483647;
	setp.eq.s32 	%p10, %r29, 0;
	selp.f64 	%fd162, 0dFFF0000000000000, %fd53, %p10;
$L__BB0_9:
	setp.gt.u32 	%p12, %r2, 1127219199;
	add.f64 	%fd101, %fd162, 0d3FE62E42FEFA39EF;
	selp.f64 	%fd102, %fd101, %fd162, %p12;
	mul.f32 	%f6, %f1, %f1;
	cvt.f64.f32 	%fd12, %f6;
	add.f64 	%fd103, %fd12, 0d3F93F2859B855ED4;
	sqrt.rn.f64 	%fd13, %fd103;
	abs.f32 	%f7, %f1;
	cvt.f64.f32 	%fd104, %f7;
	sub.f64 	%fd14, %fd104, %fd102;
	fma.rn.f64 	%fd105, %fd14, 0d3FF71547652B82FE, 0d4338000000000000;
	{
	.reg .b32 %temp; 
	mov.b64 	{%r13, %temp}, %fd105;
	}
	mov.f64 	%fd106, 0dC338000000000000;
	add.rn.f64 	%fd107, %fd105, %fd106;
	fma.rn.f64 	%fd108, %fd107, 0dBFE62E42FEFA39EF, %fd14;
	fma.rn.f64 	%fd109, %fd107, 0dBC7ABC9E3B39803F, %fd108;
	fma.rn.f64 	%fd110, %fd109, 0d3E5ADE1569CE2BDF, 0d3E928AF3FCA213EA;
	fma.rn.f64 	%fd111, %fd110, %fd109, 0d3EC71DEE62401315;
	fma.rn.f64 	%fd112, %fd111, %fd109, 0d3EFA01997C89EB71;
	fma.rn.f64 	%fd113, %fd112, %fd109, 0d3F2A01A014761F65;
	fma.rn.f64 	%fd114, %fd113, %fd109, 0d3F56C16C1852B7AF;
	fma.rn.f64 	%fd115, %fd114, %fd109, 0d3F81111111122322;
	fma.rn.f64 	%fd116, %fd115, %fd109, 0d3FA55555555502A1;
	fma.rn.f64 	%fd117, %fd116, %fd109, 0d3FC5555555555511;
	fma.rn.f64 	%fd118, %fd117, %fd109, 0d3FE000000000000B;
	fma.rn.f64 	%fd119, %fd118, %fd109, 0d3FF0000000000000;
	fma.rn.f64 	%fd120, %fd119, %fd109, 0d3FF0000000000000;
	{
	.reg .b32 %temp; 
	mov.b64 	{%r14, %temp}, %fd120;
	}
	{
	.reg .b32 %temp; 
	mov.b64 	{%temp, %r15}, %fd120;
	}
	shl.b32 	%r39, %r13, 20;
	add.s32 	%r40, %r39, %r15;
	mov.b64 	%fd163, {%r14, %r40};
	{
	.reg .b32 %temp; 
	mov.b64 	{%temp, %r41}, %fd14;
	}
	mov.b32 	%f8, %r41;
	abs.f32 	%f2, %f8;
	setp.lt.f32 	%p13, %f2, 0f4086232B;
	@%p13 bra 	$L__BB0_12;
	setp.lt.f64 	%p14, %fd14, 0d0000000000000000;
	add.f64 	%fd121, %fd14, 0d7FF0000000000000;
	selp.f64 	%fd163, 0d0000000000000000, %fd121, %p14;
	setp.geu.f32 	%p15, %f2, 0f40874800;
	@%p15 bra 	$L__BB0_12;
	shr.u32 	%r42, %r13, 31;
	add.s32 	%r43, %r13, %r42;
	shr.s32 	%r44, %r43, 1;
	shl.b32 	%r45, %r44, 20;
	add.s32 	%r46, %r15, %r45;
	mov.b64 	%fd122, {%r14, %r46};
	sub.s32 	%r47, %r13, %r44;
	shl.b32 	%r48, %r47, 20;
	add.s32 	%r49, %r48, 1072693248;
	mov.b32 	%r50, 0;
	mov.b64 	%fd123, {%r50, %r49};
	mul.f64 	%fd163, %fd123, %fd122;
$L__BB0_12:
	div.rn.f64 	%fd125, %fd13, 0d3FC1DD6F874C6508;
	mul.f64 	%fd126, %fd125, %fd163;
	cvt.f64.f32 	%fd19, %f1;
	mul.f64 	%fd20, %fd126, %fd19;
	setp.ge.f64 	%p16, %fd20, 0d3FF0000000000000;
	mov.f64 	%fd167, 0d0000000000000000;
	@%p16 bra 	$L__BB0_25;
	mov.f64 	%fd127, 0d3FF0000000000000;
	sub.f64 	%fd21, %fd127, %fd20;
	{
	.reg .b32 %temp; 
	mov.b64 	{%temp, %r16}, %fd21;
	}
	mov.f64 	%fd128, 0d3FE0000000000000;
	{
	.reg .b32 %temp; 
	mov.b64 	{%temp, %r17}, %fd128;
	}
	setp.neu.f64 	%p17, %fd21, 0d0000000000000000;
	@%p17 bra 	$L__BB0_15;
	shr.s32 	%r52, %r17, 31;
	and.b32  	%r53, %r52, 2146435072;
	mov.b32 	%r54, 0;
	mov.b64 	%fd165, {%r54, %r53};
	mov.pred 	%p30, 0;
	bra.uni 	$L__BB0_16;
$L__BB0_15:
	abs.f64 	%fd129, %fd21;
	{ // callseq 0, 0
	.param .b64 param0;
	st.param.f64 	[param0], %fd129;
	.param .b64 retval0;
	call.uni (retval0), 
	__internal_accurate_pow, 
	(
	param0
	);
	ld.param.f64 	%fd130, [retval0];
	} // callseq 0
	and.b32  	%r51, %r17, 2146435072;
	setp.eq.s32 	%p30, %r51, 1071644672;
	setp.lt.s32 	%p18, %r16, 0;
	selp.f64 	%fd165, 0dFFF8000000000000, %fd130, %p18;
$L__BB0_16:
	add.f64 	%fd132, %fd21, 0d3FE0000000000000;
	{
	.reg .b32 %temp; 
	mov.b64 	{%temp, %r55}, %fd132;
	}
	and.b32  	%r56, %r55, 2146435072;
	setp.ne.s32 	%p20, %r56, 2146435072;
	@%p20 bra 	$L__BB0_21;
	setp.num.f64 	%p21, %fd21, %fd21;
	@%p21 bra 	$L__BB0_19;
	mov.f64 	%fd134, 0d3FE0000000000000;
	add.rn.f64 	%fd165, %fd21, %fd134;
	bra.uni 	$L__BB0_21;
$L__BB0_19:
	abs.f64 	%fd133, %fd21;
	setp.neu.f64 	%p22, %fd133, 0d7FF0000000000000;
	@%p22 bra 	$L__BB0_21;
	setp.lt.s32 	%p23, %r17, 0;
	selp.b32 	%r57, 0, 2146435072, %p23;
	setp.lt.s32 	%p24, %r16, 0;
	and.b32  	%r58, %r17, 2147483647;
	setp.ne.s32 	%p25, %r58, 1071644672;
	or.b32  	%r59, %r57, -2147483648;
	selp.b32 	%r60, %r59, %r57, %p25;
	selp.b32 	%r61, %r60, %r57, %p30;
	selp.b32 	%r62, %r61, %r57, %p24;
	mov.b32 	%r63, 0;
	mov.b64 	%fd165, {%r63, %r62};
$L__BB0_21:
	setp.eq.f64 	%p26, %fd21, 0d3FF0000000000000;
	selp.f64 	%fd135, 0d3FF0000000000000, %fd165, %p26;
	mul.f64 	%fd28, %fd135, %fd19;
	mul.f64 	%fd29, %fd13, 0dC000000000000000;
	fma.rn.f64 	%fd136, %fd29, 0d3FF71547652B82FE, 0d4338000000000000;
	{
	.reg .b32 %temp; 
	mov.b64 	{%r18, %temp}, %fd136;
	}
	mov.f64 	%fd137, 0dC338000000000000;
	add.rn.f64 	%fd138, %fd136, %fd137;
	fma.rn.f64 	%fd139, %fd138, 0dBFE62E42FEFA39EF, %fd29;
	fma.rn.f64 	%fd140, %fd138, 0dBC7ABC9E3B39803F, %fd139;
	fma.rn.f64 	%fd141, %fd140, 0d3E5ADE1569CE2BDF, 0d3E928AF3FCA213EA;
	fma.rn.f64 	%fd142, %fd141, %fd140, 0d3EC71DEE62401315;
	fma.rn.f64 	%fd143, %fd142, %fd140, 0d3EFA01997C89EB71;
	fma.rn.f64 	%fd144, %fd143, %fd140, 0d3F2A01A014761F65;
	fma.rn.f64 	%fd145, %fd144, %fd140, 0d3F56C16C1852B7AF;
	fma.rn.f64 	%fd146, %fd145, %fd140, 0d3F81111111122322;
	fma.rn.f64 	%fd147, %fd146, %fd140, 0d3FA55555555502A1;
	fma.rn.f64 	%fd148, %fd147, %fd140, 0d3FC5555555555511;
	fma.rn.f64 	%fd149, %fd148, %fd140, 0d3FE000000000000B;
	fma.rn.f64 	%fd150, %fd149, %fd140, 0d3FF0000000000000;
	fma.rn.f64 	%fd151, %fd150, %fd140, 0d3FF0000000000000;
	{
	.reg .b32 %temp; 
	mov.b64 	{%r19, %temp}, %fd151;
	}
	{
	.reg .b32 %temp; 
	mov.b64 	{%temp, %r20}, %fd151;
	}
	shl.b32 	%r64, %r18, 20;
	add.s32 	%r65, %r64, %r20;
	mov.b64 	%fd166, {%r19, %r65};
	{
	.reg .b32 %temp; 
	mov.b64 	{%temp, %r66}, %fd29;
	}
	mov.b32 	%f9, %r66;
	abs.f32 	%f3, %f9;
	setp.lt.f32 	%p27, %f3, 0f4086232B;
	@%p27 bra 	$L__BB0_24;
	setp.lt.f64 	%p28, %fd29, 0d0000000000000000;
	add.f64 	%fd152, %fd29, 0d7FF0000000000000;
	selp.f64 	%fd166, 0d0000000000000000, %fd152, %p28;
	setp.geu.f32 	%p29, %f3, 0f40874800;
	@%p29 bra 	$L__BB0_24;
	shr.u32 	%r67, %r18, 31;
	add.s32 	%r68, %r18, %r67;
	shr.s32 	%r69, %r68, 1;
	shl.b32 	%r70, %r69, 20;
	add.s32 	%r71, %r20, %r70;
	mov.b64 	%fd153, {%r19, %r71};
	sub.s32 	%r72, %r18, %r69;
	shl.b32 	%r73, %r72, 20;
	add.s32 	%r74, %r73, 1072693248;
	mov.b32 	%r75, 0;
	mov.b64 	%fd154, {%r75, %r74};
	mul.f64 	%fd166, %fd154, %fd153;
$L__BB0_24:
	mul.f64 	%fd155, %fd28, %fd166;
	add.f64 	%fd156, %fd12, 0d3FF0000000000000;
	sqrt.rn.f64 	%fd157, %fd156;
	div.rn.f64 	%fd167, %fd155, %fd157;
$L__BB0_25:
	cvta.to.global.u64 	%rd6, %rd1;
	cvt.f64.f32 	%fd158, %f4;
	mul.f64 	%fd159, %fd167, %fd158;
	cvt.rn.f32.f64 	%f10, %fd159;
	add.s64 	%rd8, %rd6, %rd4;
	st.global.f32 	[%rd8], %f10;
	ret;

}
.func  (.param .b64 func_retval0) __internal_accurate_pow(
	.param .b64 __internal_accurate_pow_param_0
)
{
	.reg .pred 	%p<8>;
	.reg .b32 	%r<49>;
	.reg .b32 	%f<3>;
	.reg .b64 	%fd<109>;

	ld.param.f64 	%fd10, [__internal_accurate_pow_param_0];
	{
	.reg .b32 %temp; 
	mov.b64 	{%temp, %r46}, %fd10;
	}
	{
	.reg .b32 %temp; 
	mov.b64 	{%r45, %temp}, %fd10;
	}
	shr.u32 	%r47, %r46, 20;
	setp.gt.u32 	%p1, %r46, 1048575;
	@%p1 bra 	$L__BB1_2;
	mul.f64 	%fd11, %fd10, 0d4350000000000000;
	{
	.reg .b32 %temp; 
	mov.b64 	{%temp, %r46}, %fd11;
	}
	{
	.reg .b32 %temp; 
	mov.b64 	{%r45, %temp}, %fd11;
	}
	shr.u32 	%r16, %r46, 20;
	add.s32 	%r47, %r16, -54;
$L__BB1_2:
	add.s32 	%r48, %r47, -1023;
	and.b32  	%r17, %r46, -2146435073;
	or.b32  	%r18, %r17, 1072693248;
	mov.b64 	%fd107, {%r45, %r18};
	setp.lt.u32 	%p2, %r18, 1073127583;
	@%p2 bra 	$L__BB1_4;
	{
	.reg .b32 %temp; 
	mov.b64 	{%r19, %temp}, %fd107;
	}
	{
	.reg .b32 %temp; 
	mov.b64 	{%temp, %r20}, %fd107;
	}
	add.s32 	%r21, %r20, -1048576;
	mov.b64 	%fd107, {%r19, %r21};
	add.s32 	%r48, %r47, -1022;
$L__BB1_4:
	add.f64 	%fd12, %fd107, 0dBFF0000000000000;
	add.f64 	%fd13, %fd107, 0d3FF0000000000000;
	rcp.approx.ftz.f64 	%fd14, %fd13;
	neg.f64 	%fd15, %fd13;
	fma.rn.f64 	%fd16, %fd15, %fd14, 0d3FF0000000000000;
	fma.rn.f64 	%fd17, %fd16, %fd16, %fd16;
	fma.rn.f64 	%fd18, %fd17, %fd14, %fd14;
	mul.f64 	%fd19, %fd12, %fd18;
	fma.rn.f64 	%fd20, %fd12, %fd18, %fd19;
	mul.f64 	%fd21, %fd20, %fd20;
	fma.rn.f64 	%fd22, %fd21, 0d3EB0F5FF7D2CAFE2, 0d3ED0F5D241AD3B5A;
	fma.rn.f64 	%fd23, %fd22, %fd21, 0d3EF3B20A75488A3F;
	fma.rn.f64 	%fd24, %fd23, %fd21, 0d3F1745CDE4FAECD5;
	fma.rn.f64 	%fd25, %fd24, %fd21, 0d3F3C71C7258A578B;
	fma.rn.f64 	%fd26, %fd25, %fd21, 0d3F6249249242B910;
	fma.rn.f64 	%fd27, %fd26, %fd21, 0d3F89999999999DFB;
	sub.f64 	%fd28, %fd12, %fd20;
	add.f64 	%fd29, %fd28, %fd28;
	neg.f64 	%fd30, %fd20;
	fma.rn.f64 	%fd31, %fd30, %fd12, %fd29;
	mul.f64 	%fd32, %fd18, %fd31;
	fma.rn.f64 	%fd33, %fd21, %fd27, 0d3FB5555555555555;
	mov.f64 	%fd34, 0d3FB5555555555555;
	sub.f64 	%fd35, %fd34, %fd33;
	fma.rn.f64 	%fd36, %fd21, %fd27, %fd35;
	add.f64 	%fd37, %fd36, 0dBC46A4CB00B9E7B0;
	add.f64 	%fd38, %fd33, %fd37;
	sub.f64 	%fd39, %fd33, %fd38;
	add.f64 	%fd40, %fd37, %fd39;
	mul.rn.f64 	%fd41, %fd20, %fd20;
	neg.f64 	%fd42, %fd41;
	fma.rn.f64 	%fd43, %fd20, %fd20, %fd42;
	{
	.reg .b32 %temp; 
	mov.b64 	{%r22, %temp}, %fd32;
	}
	{
	.reg .b32 %temp; 
	mov.b64 	{%temp, %r23}, %fd32;
	}
	add.s32 	%r24, %r23, 1048576;
	mov.b64 	%fd44, {%r22, %r24};
	fma.rn.f64 	%fd45, %fd20, %fd44, %fd43;
	mul.rn.f64 	%fd46, %fd41, %fd20;
	neg.f64 	%fd47, %fd46;
	fma.rn.f64 	%fd48, %fd41, %fd20, %fd47;
	fma.rn.f64 	%fd49, %fd41, %fd32, %fd48;
	fma.rn.f64 	%fd50, %fd45, %fd20, %fd49;
	mul.rn.f64 	%fd51, %fd38, %fd46;
	neg.f64 	%fd52, %fd51;
	fma.rn.f64 	%fd53, %fd38, %fd46, %fd52;
	fma.rn.f64 	%fd54, %fd38, %fd50, %fd53;
	fma.rn.f64 	%fd55, %fd40, %fd46, %fd54;
	add.f64 	%fd56, %fd51, %fd55;
	sub.f64 	%fd57, %fd51, %fd56;
	add.f64 	%fd58, %fd55, %fd57;
	add.f64 	%fd59, %fd20, %fd56;
	sub.f64 	%fd60, %fd20, %fd59;
	add.f64 	%fd61, %fd56, %fd60;
	add.f64 	%fd62, %fd58, %fd61;
	add.f64 	%fd63, %fd32, %fd62;
	add.f64 	%fd64, %fd59, %fd63;
	sub.f64 	%fd65, %fd59, %fd64;
	add.f64 	%fd66, %fd63, %fd65;
	xor.b32  	%r25, %r48, -2147483648;
	mov.b32 	%r26, 1127219200;
	mov.b64 	%fd67, {%r25, %r26};
	mov.b32 	%r27, -2147483648;
	mov.b64 	%fd68, {%r27, %r26};
	sub.f64 	%fd69, %fd67, %fd68;
	fma.rn.f64 	%fd70, %fd69, 0d3FE62E42FEFA39EF, %fd64;
	fma.rn.f64 	%fd71, %fd69, 0dBFE62E42FEFA39EF, %fd70;
	sub.f64 	%fd72, %fd71, %fd64;
	sub.f64 	%fd73, %fd66, %fd72;
	fma.rn.f64 	%fd74, %fd69, 0d3C7ABC9E3B39803F, %fd73;
	add.f64 	%fd75, %fd70, %fd74;
	sub.f64 	%fd76, %fd70, %fd75;
	add.f64 	%fd77, %fd74, %fd76;
	mov.f64 	%fd78, 0d3FE0000000000000;
	{
	.reg .b32 %temp; 
	mov.b64 	{%temp, %r28}, %fd78;
	}
	{
	.reg .b32 %temp; 
	mov.b64 	{%r29, %temp}, %fd78;
	}
	shl.b32 	%r30, %r28, 1;
	setp.gt.u32 	%p3, %r30, -33554433;
	and.b32  	%r31, %r28, -15728641;
	selp.b32 	%r32, %r31, %r28, %p3;
	mov.b64 	%fd79, {%r29, %r32};
	mul.rn.f64 	%fd80, %fd75, %fd79;
	neg.f64 	%fd81, %fd80;
	fma.rn.f64 	%fd82, %fd75, %fd79, %fd81;
	fma.rn.f64 	%fd83, %fd77, %fd79, %fd82;
	add.f64 	%fd4, %fd80, %fd83;
	sub.f64 	%fd84, %fd80, %fd4;
	add.f64 	%fd5, %fd83, %fd84;
	fma.rn.f64 	%fd85, %fd4, 0d3FF71547652B82FE, 0d4338000000000000;
	{
	.reg .b32 %temp; 
	mov.b64 	{%r13, %temp}, %fd85;
	}
	mov.f64 	%fd86, 0dC338000000000000;
	add.rn.f64 	%fd87, %fd85, %fd86;
	fma.rn.f64 	%fd88, %fd87, 0dBFE62E42FEFA39EF, %fd4;
	fma.rn.f64 	%fd89, %fd87, 0dBC7ABC9E3B39803F, %fd88;
	fma.rn.f64 	%fd90, %fd89, 0d3E5ADE1569CE2BDF, 0d3E928AF3FCA213EA;
	fma.rn.f64 	%fd91, %fd90, %fd89, 0d3EC71DEE62401315;
	fma.rn.f64 	%fd92, %fd91, %fd89, 0d3EFA01997C89EB71;
	fma.rn.f64 	%fd93, %fd92, %fd89, 0d3F2A01A014761F65;
	fma.rn.f64 	%fd94, %fd93, %fd89, 0d3F56C16C1852B7AF;
	fma.rn.f64 	%fd95, %fd94, %fd89, 0d3F81111111122322;
	fma.rn.f64 	%fd96, %fd95, %fd89, 0d3FA55555555502A1;
	fma.rn.f64 	%fd97, %fd96, %fd89, 0d3FC5555555555511;
	fma.rn.f64 	%fd98, %fd97, %fd89, 0d3FE000000000000B;
	fma.rn.f64 	%fd99, %fd98, %fd89, 0d3FF0000000000000;
	fma.rn.f64 	%fd100, %fd99, %fd89, 0d3FF0000000000000;
	{
	.reg .b32 %temp; 
	mov.b64 	{%r14, %temp}, %fd100;
	}
	{
	.reg .b32 %temp; 
	mov.b64 	{%temp, %r15}, %fd100;
	}
	shl.b32 	%r33, %r13, 20;
	add.s32 	%r34, %r33, %r15;
	mov.b64 	%fd108, {%r14, %r34};
	{
	.reg .b32 %temp; 
	mov.b64 	{%temp, %r35}, %fd4;
	}
	mov.b32 	%f2, %r35;
	abs.f32 	%f1, %f2;
	setp.lt.f32 	%p4, %f1, 0f4086232B;
	@%p4 bra 	$L__BB1_7;
	setp.lt.f64 	%p5, %fd4, 0d0000000000000000;
	add.f64 	%fd101, %fd4, 0d7FF0000000000000;
	selp.f64 	%fd108, 0d0000000000000000, %fd101, %p5;
	setp.geu.f32 	%p6, %f1, 0f40874800;
	@%p6 bra 	$L__BB1_7;
	shr.u32 	%r36, %r13, 31;
	add.s32 	%r37, %r13, %r36;
	shr.s32 	%r38, %r37, 1;
	shl.b32 	%r39, %r38, 20;
	add.s32 	%r40, %r15, %r39;
	mov.b64 	%fd102, {%r14, %r40};
	sub.s32 	%r41, %r13, %r38;
	shl.b32 	%r42, %r41, 20;
	add.s32 	%r43, %r42, 1072693248;
	mov.b32 	%r44, 0;
	mov.b64 	%fd103, {%r44, %r43};
	mul.f64 	%fd108, %fd103, %fd102;
$L__BB1_7:
	abs.f64 	%fd104, %fd108;
	setp.eq.f64 	%p7, %fd104, 0d7FF0000000000000;
	fma.rn.f64 	%fd105, %fd108, %fd5, %fd108;
	selp.f64 	%fd106, %fd108, %fd105, %p7;
	st.param.f64 	[func_retval0], %fd106;
	ret;

}


// ===== COMPILED SASS (sm_100) =====

	.target	sm_100

	.elftype	@"ET_EXEC"


//--------------------- .note.nv.tkinfo           --------------------------
	.section	.note.nv.tkinfo,"",@"SHT_NOTE"
	.sectionflags	@"SHF_NOTE_NV_TKINFO"
	.tkinfo
        /*0018*/ 	.word	0x00000002
        /*0030*/ 	.string	""
        /*0030*/ 	.string	"ptxas"
        /*0030*/ 	.string	"Cuda compilation tools, release 13.0, V13.0.88"
        /*0030*/ 	.string	"Build cuda_13.0.r13.0/compiler.36424714_0"
        /*0030*/ 	.string	"-arch sm_100 -m 64 "



//--------------------- .note.nv.cuinfo           --------------------------
	.section	.note.nv.cuinfo,"",@"SHT_NOTE"
	.sectionflags	@"SHF_NOTE_NV_CUINFO"
        /*0018*/ 	.short	0x0002
        /*001a*/ 	.short	0x0064
        /*001c*/ 	.short	0x0082
	.zero		2


//--------------------- .nv.info                  --------------------------
	.section	.nv.info,"",@"SHT_CUDA_INFO"
	.align	4


	//----- nvinfo : EIATTR_REGCOUNT
	.align		4
        /*0000*/ 	.byte	0x04, 0x2f
        /*0002*/ 	.short	(.L_1 - .L_0)
	.align		4
.L_0:
        /*0004*/ 	.word	index@(_Z5saxpyiffPffS_)
        /*0008*/ 	.word	0x00000020


	//----- nvinfo : EIATTR_FRAME_SIZE
	.align		4
.L_1:
        /*000c*/ 	.byte	0x04, 0x11
        /*000e*/ 	.short	(.L_3 - .L_2)
	.align		4
.L_2:
        /*0010*/ 	.word	index@($_Z5saxpyiffPffS_$__internal_accurate_pow)
        /*0014*/ 	.word	0x00000000


	//----- nvinfo : EIATTR_FRAME_SIZE
	.align		4
.L_3:
        /*0018*/ 	.byte	0x04, 0x11
        /*001a*/ 	.short	(.L_5 - .L_4)
	.align		4
.L_4:
        /*001c*/ 	.word	index@($__internal_1_$__cuda_sm20_dsqrt_rn_f64_mediumpath_v1)
        /*0020*/ 	.word	0x00000000


	//----- nvinfo : EIATTR_FRAME_SIZE
	.align		4
.L_5:
        /*0024*/ 	.byte	0x04, 0x11
        /*0026*/ 	.short	(.L_7 - .L_6)
	.align		4
.L_6:
        /*0028*/ 	.word	index@($__internal_0_$__cuda_sm20_div_rn_f64_full)
        /*002c*/ 	.word	0x00000000


	//----- nvinfo : EIATTR_FRAME_SIZE
	.align		4
.L_7:
        /*0030*/ 	.byte	0x04, 0x11
        /*0032*/ 	.short	(.L_9 - .L_8)
	.align		4
.L_8:
        /*0034*/ 	.word	index@(_Z5saxpyiffPffS_)
        /*0038*/ 	.word	0x00000000


	//----- nvinfo : EIATTR_MIN_STACK_SIZE
	.align		4
.L_9:
        /*003c*/ 	.byte	0x04, 0x12
        /*003e*/ 	.short	(.L_11 - .L_10)
	.align		4
.L_10:
        /*0040*/ 	.word	index@(_Z5saxpyiffPffS_)
        /*0044*/ 	.word	0x00000000
.L_11:


//--------------------- .nv.compat                --------------------------
	.section	.nv.compat,"",@"SHT_CUDA_COMPAT_INFO"
	.align	4
        /*0000*/ 	.byte	0x02, 0x09, 0x00, 0x00, 0x02, 0x02, 0x01, 0x00, 0x02, 0x05, 0x05, 0x00, 0x03, 0x07, 0x01, 0x01
        /*0010*/ 	.byte	0x02, 0x03, 0x00, 0x00, 0x02, 0x06, 0x01, 0x00, 0x04, 0x0b, 0x08, 0x00, 0x01, 0x00, 0x00, 0x00
        /*0020*/ 	.byte	0x00, 0x00, 0x00, 0x00


//--------------------- .nv.info._Z5saxpyiffPffS_ --------------------------
	.section	.nv.info._Z5saxpyiffPffS_,"",@"SHT_CUDA_INFO"
	.sectionflags	@""
	.align	4


	//----- nvinfo : EIATTR_CUDA_API_VERSION
	.align		4
        /*0000*/ 	.byte	0x04, 0x37
        /*0002*/ 	.short	(.L_13 - .L_12)
.L_12:
        /*0004*/ 	.word	0x00000082


	//----- nvinfo : EIATTR_KPARAM_INFO
	.align		4
.L_13:
        /*0008*/ 	.byte	0x04, 0x17
        /*000a*/ 	.short	(.L_15 - .L_14)
.L_14:
        /*000c*/ 	.word	0x00000000
        /*0010*/ 	.short	0x0005
        /*0012*/ 	.short	0x0020
        /*0014*/ 	.byte	0x00, 0xf5, 0x21, 0x00


	//----- nvinfo : EIATTR_KPARAM_INFO
	.align		4
.L_15:
        /*0018*/ 	.byte	0x04, 0x17
        /*001a*/ 	.short	(.L_17 - .L_16)
.L_16:
        /*001c*/ 	.word	0x00000000
        /*0020*/ 	.short	0x0004
        /*0022*/ 	.short	0x0018
        /*0024*/ 	.byte	0x00, 0xf0, 0x11, 0x00


	//----- nvinfo : EIATTR_KPARAM_INFO
	.align		4
.L_17:
        /*0028*/ 	.byte	0x04, 0x17
        /*002a*/ 	.short	(.L_19 - .L_18)
.L_18:
        /*002c*/ 	.word	0x00000000
        /*0030*/ 	.short	0x0003
        /*0032*/ 	.short	0x0010
        /*0034*/ 	.byte	0x00, 0xf5, 0x21, 0x00


	//----- nvinfo : EIATTR_KPARAM_INFO
	.align		4
.L_19:
        /*0038*/ 	.byte	0x04, 0x17
        /*003a*/ 	.short	(.L_21 - .L_20)
.L_20:
        /*003c*/ 	.word	0x00000000
        /*0040*/ 	.short	0x0002
        /*0042*/ 	.short	0x0008
        /*0044*/ 	.byte	0x00, 0xf0, 0x11, 0x00


	//----- nvinfo : EIATTR_KPARAM_INFO
	.align		4
.L_21:
        /*0048*/ 	.byte	0x04, 0x17
        /*004a*/ 	.short	(.L_23 - .L_22)
.L_22:
        /*004c*/ 	.word	0x00000000
        /*0050*/ 	.short	0x0001
        /*0052*/ 	.short	0x0004
        /*0054*/ 	.byte	0x00, 0xf0, 0x11, 0x00


	//----- nvinfo : EIATTR_KPARAM_INFO
	.align		4
.L_23:
        /*0058*/ 	.byte	0x04, 0x17
        /*005a*/ 	.short	(.L_25 - .L_24)
.L_24:
        /*005c*/ 	.word	0x00000000
        /*0060*/ 	.short	0x0000
        /*0062*/ 	.short	0x0000
        /*0064*/ 	.byte	0x00, 0xf0, 0x11, 0x00


	//----- nvinfo : EIATTR_SPARSE_MMA_MASK
	.align		4
.L_25:
        /*0068*/ 	.byte	0x03, 0x50
        /*006a*/ 	.short	0x0000


	//----- nvinfo : EIATTR_MAXREG_COUNT
	.align		4
        /*006c*/ 	.byte	0x03, 0x1b
        /*006e*/ 	.short	0x00ff


	//----- nvinfo : EIATTR_MERCURY_ISA_VERSION
	.align		4
        /*0070*/ 	.byte	0x03, 0x5f
        /*0072*/ 	.short	0x0101


	//----- nvinfo : EIATTR_VRC_CTA_INIT_COUNT
	.align		4
        /*0074*/ 	.byte	0x02, 0x4a
	.zero		1
	.zero		1


	//----- nvinfo : EIATTR_EXIT_INSTR_OFFSETS
	.align		4
        /*0078*/ 	.byte	0x04, 0x1c
        /*007a*/ 	.short	(.L_27 - .L_26)


	//   ....[0]....
.L_26:
        /*007c*/ 	.word	0x00001af0


	//----- nvinfo : EIATTR_CRS_STACK_SIZE
	.align		4
.L_27:
        /*0080*/ 	.byte	0x04, 0x1e
        /*0082*/ 	.short	(.L_29 - .L_28)
.L_28:
        /*0084*/ 	.word	0x00000000


	//----- nvinfo : EIATTR_CBANK_PARAM_SIZE
	.align		4
.L_29:
        /*0088*/ 	.byte	0x03, 0x19
        /*008a*/ 	.short	0x0028


	//----- nvinfo : EIATTR_PARAM_CBANK
	.align		4
        /*008c*/ 	.byte	0x04, 0x0a
        /*008e*/ 	.short	(.L_31 - .L_30)
	.align		4
.L_30:
        /*0090*/ 	.word	index@(.nv.constant0._Z5saxpyiffPffS_)
        /*0094*/ 	.short	0x0380
        /*0096*/ 	.short	0x0028


	//----- nvinfo : EIATTR_SW_WAR
	.align		4
.L_31:
        /*0098*/ 	.byte	0x04, 0x36
        /*009a*/ 	.short	(.L_33 - .L_32)
.L_32:
        /*009c*/ 	.word	0x00000008
.L_33:


//--------------------- .nv.callgraph             --------------------------
	.section	.nv.callgraph,"",@"SHT_CUDA_CALLGRAPH"
	.align	4
	.sectionentsize	8
	.align		4
        /*0000*/ 	.word	0x00000000
	.align		4
        /*0004*/ 	.word	0xffffffff
	.align		4
        /*0008*/ 	.word	0x00000000
	.align		4
        /*000c*/ 	.word	0xfffffffe
	.align		4
        /*0010*/ 	.word	0x00000000
	.align		4
        /*0014*/ 	.word	0xfffffffd
	.align		4
        /*0018*/ 	.word	0x00000000
	.align		4
        /*001c*/ 	.word	0xfffffffc


//--------------------- .text._Z5saxpyiffPffS_    --------------------------
	.section	.text._Z5saxpyiffPffS_,"ax",@progbits
	.align	128
        .global         _Z5saxpyiffPffS_
        .type           _Z5saxpyiffPffS_,@function
        .size           _Z5saxpyiffPffS_,(.L_x_25 - _Z5saxpyiffPffS_)
        .other          _Z5saxpyiffPffS_,@"STO_CUDA_ENTRY STV_DEFAULT"
_Z5saxpyiffPffS_:
.text._Z5saxpyiffPffS_:
[----:B------:R-:W-:Y:S01]  /*0000*/  LDC R1, c[0x0][0x37c] ;  /* 0x0000df00ff017b82 */ /* 0x000fe20000000800 */
[----:B------:R-:W0:Y:S01]  /*0010*/  MUFU.RSQ64H R7, 11358.0546875 ;  /* 0x40c62f0700077908 */ /* 0x000e220000001c00 */
[----:B------:R-:W1:Y:S01]  /*0020*/  S2R R26, SR_CTAID.X ;  /* 0x00000000001a7919 */ /* 0x000e620000002500 */
[----:B------:R-:W-:Y:S01]  /*0030*/  IMAD.MOV.U32 R6, RZ, RZ, RZ ;  /* 0x000000ffff067224 */ /* 0x000fe200078e00ff */
[----:B------:R-:W-:Y:S01]  /*0040*/  UMOV UR6, 0xda1518c3 ;  /* 0xda1518c300067882 */ /* 0x000fe20000000000 */
[----:B------:R-:W-:-:S03]  /*0050*/  UMOV UR7, 0x40c62f07 ;  /* 0x40c62f0700077882 */ /* 0x000fc60000000000 */
[----:B------:R-:W1:Y:S01]  /*0060*/  LDC.64 R2, c[0x0][0x390] ;  /* 0x0000e400ff027b82 */ /* 0x000e620000000a00 */
[----:B------:R-:W-:Y:S01]  /*0070*/  IMAD.MOV.U32 R8, RZ, RZ, RZ ;  /* 0x000000ffff087224 */ /* 0x000fe200078e00ff */
[----:B------:R-:W2:Y:S01]  /*0080*/  LDCU.64 UR4, c[0x0][0x358] ;  /* 0x00006b00ff0477ac */ /* 0x000ea20008000a00 */
[----:B0-----:R-:W-:Y:S01]  /*0090*/  DMUL R10, R6, UR6 ;  /* 0x00000006060a7c28 */ /* 0x001fe20008000000 */
[----:B------:R-:W-:-:S07]  /*00a0*/  VIADD R9, R7, 0xfff00000 ;  /* 0xfff0000007097836 */ /* 0x000fce0000000000 */
[----:B------:R-:W-:-:S08]  /*00b0*/  DFMA R12, R10, -R10, UR6 ;  /* 0x000000060a0c7e2b */ /* 0x000fd0000800080a */
[----:B------:R-:W-:Y:S01]  /*00c0*/  DFMA R12, R8, R12, R10 ;  /* 0x0000000c080c722b */ /* 0x000fe2000000000a */
[----:B-1----:R-:W-:-:S04]  /*00d0*/  IMAD.WIDE.U32 R2, R26, 0x4, R2 ;  /* 0x000000041a027825 */ /* 0x002fc800078e0002 */
[----:B------:R-:W-:Y:S01]  /*00e0*/  IMAD.MOV.U32 R10, RZ, RZ, -0x58dfa11e ;  /* 0xa7205ee2ff0a7424 */ /* 0x000fe200078e00ff */
[----:B--2---:R0:W5:Y:S01]  /*00f0*/  LDG.E R5, desc[UR4][R2.64] ;  /* 0x0000000402057981 */ /* 0x004162000c1e1900 */
[----:B------:R-:W-:Y:S01]  /*0100*/  IMAD.MOV.U32 R11, RZ, RZ, 0x405aa50c ;  /* 0x405aa50cff0b7424 */ /* 0x000fe200078e00ff */
[----:B------:R-:W-:-:S08]  /*0110*/  DFMA R6, R6, -R12, 1 ;  /* 0x3ff000000606742b */ /* 0x000fd0000000080c */
[----:B------:R-:W-:Y:S02]  /*0120*/  DFMA R6, R8, R6, R8 ;  /* 0x000000060806722b */ /* 0x000fe40000000008 */
[----:B0-----:R-:W-:Y:S01]  /*0130*/  DFMA R2, R12, -R12, UR6 ;  /* 0x000000060c027e2b */ /* 0x001fe2000800080c */
[----:B------:R-:W-:Y:S01]  /*0140*/  UMOV UR6, 0x0 ;  /* 0x0000000000067882 */ /* 0x000fe20000000000 */
[----:B------:R-:W-:Y:S02]  /*0150*/  UMOV UR7, 0x3ff00000 ;  /* 0x3ff0000000077882 */ /* 0x000fe40000000000 */
[----:B------:R-:W-:-:S04]  /*0160*/  DADD R8, R10, -UR6 ;  /* 0x800000060a087e29 */ /* 0x000fc80008000000 */
[----:B------:R-:W-:-:S06]  /*0170*/  DFMA R2, R6, R2, R12 ;  /* 0x000000020602722b */ /* 0x000fcc000000000c */
[C---:B------:R-:W-:Y:S02]  /*0180*/  ISETP.NE.AND P1, PT, R9.reuse, RZ, PT ;  /* 0x000000ff0900720c */ /* 0x040fe40003f25270 */
[----:B------:R-:W-:Y:S02]  /*0190*/  ISETP.GT.U32.AND P0, PT, R9, 0x432fffff, PT ;  /* 0x432fffff0900780c */ /* 0x000fe40003f04070 */
[----:B------:R-:W-:Y:S02]  /*01a0*/  FSEL R6, R2, RZ, P1 ;  /* 0x000000ff02067208 */ /* 0x000fe40000800000 */
[----:B------:R-:W-:Y:S02]  /*01b0*/  FSEL R2, R3, RZ, P1 ;  /* 0x000000ff03027208 */ /* 0x000fe40000800000 */
[----:B------:R-:W-:Y:S02]  /*01c0*/  FSEL R6, R6, 1.4012984643248170709e-45, !P0 ;  /* 0x0000000106067808 */ /* 0x000fe40004000000 */
[----:B------:R-:W-:-:S06]  /*01d0*/  FSEL R7, R2, -1.875, !P0 ;  /* 0xbff0000002077808 */ /* 0x000fcc0004000000 */
[----:B------:R-:W-:-:S10]  /*01e0*/  DADD R6, R8, R6 ;  /* 0x0000000008067229 */ /* 0x000fd40000000006 */
[----:B------:R-:W-:-:S04]  /*01f0*/  FSETP.GT.AND P0, PT, R7, -1.6999999284744262695, PT ;  /* 0xbfd999990700780b */ /* 0x000fc80003f04000 */
[----:B------:R-:W-:-:S13]  /*0200*/  FSETP.GEU.OR P0, PT, R7, 1.7916666269302368164, !P0 ;  /* 0x3fe555550700780b */ /* 0x000fda000470e400 */
[----:B------:R-:W-:Y:S05]  /*0210*/  @P0 BRA `(.L_x_0) ;  /* 0x0000000000c40947 */ /* 0x000fea0003800000 */
[----:B------:R-:W-:Y:S01]  /*0220*/  DADD R14, R6, 2 ;  /* 0x40000000060e7429 */ /* 0x000fe20000000000 */
[----:B------:R-:W-:Y:S01]  /*0230*/  IMAD.MOV.U32 R2, RZ, RZ, 0x1 ;  /* 0x00000001ff027424 */ /* 0x000fe200078e00ff */
[----:B------:R-:W-:-:S04]  /*0240*/  FSETP.GEU.AND P1, PT, |R7|, 6.5827683646048100446e-37, PT ;  /* 0x036000000700780b */ /* 0x000fc80003f2e200 */
[----:B------:R-:W0:Y:S02]  /*0250*/  MUFU.RCP64H R3, R15 ;  /* 0x0000000f00037308 */ /* 0x000e240000001800 */
[----:B0-----:R-:W-:-:S08]  /*0260*/  DFMA R10, -R14, R2, 1 ;  /* 0x3ff000000e0a742b */ /* 0x001fd00000000102 */
[----:B------:R-:W-:-:S08]  /*0270*/  DFMA R10, R10, R10, R10 ;  /* 0x0000000a0a0a722b */ /* 0x000fd0000000000a */
[----:B------:R-:W-:-:S08]  /*0280*/  DFMA R10, R2, R10, R2 ;  /* 0x0000000a020a722b */ /* 0x000fd00000000002 */
[----:B------:R-:W-:-:S08]  /*0290*/  DFMA R2, -R14, R10, 1 ;  /* 0x3ff000000e02742b */ /* 0x000fd0000000010a */
[----:B------:R-:W-:-:S08]  /*02a0*/  DFMA R2, R10, R2, R10 ;  /* 0x000000020a02722b */ /* 0x000fd0000000000a */
[----:B------:R-:W-:-:S08]  /*02b0*/  DMUL R10, R6, R2 ;  /* 0x00000002060a7228 */ /* 0x000fd00000000000 */
[----:B------:R-:W-:-:S08]  /*02c0*/  DFMA R12, -R14, R10, R6 ;  /* 0x0000000a0e0c722b */ /* 0x000fd00000000106 */
[----:B------:R-:W-:-:S10]  /*02d0*/  DFMA R2, R2, R12, R10 ;  /* 0x0000000c0202722b */ /* 0x000fd4000000000a */
[----:B------:R-:W-:-:S05]  /*02e0*/  FFMA R0, RZ, R15, R3 ;  /* 0x0000000fff007223 */ /* 0x000fca0000000003 */
[----:B------:R-:W-:-:S13]  /*02f0*/  FSETP.GT.AND P0, PT, |R0|, 1.469367938527859385e-39, PT ;  /* 0x001000000000780b */ /* 0x000fda0003f04200 */
[----:B------:R-:W-:Y:S05]  /*0300*/  @P0 BRA P1, `(.L_x_1) ;  /* 0x0000000000100947 */ /* 0x000fea0000800000 */
[----:B------:R-:W-:Y:S01]  /*0310*/  IMAD.MOV.U32 R16, RZ, RZ, R6 ;  /* 0x000000ffff107224 */ /* 0x000fe200078e0006 */
[----:B------:R-:W-:Y:S01]  /*0320*/  MOV R28, 0x350 ;  /* 0x00000350001c7802 */ /* 0x000fe20000000f00 */
[----:B------:R-:W-:-:S07]  /*0330*/  IMAD.MOV.U32 R17, RZ, RZ, R7 ;  /* 0x000000ffff117224 */ /* 0x000fce00078e0007 */
[----:B-----5:R-:W-:Y:S05]  /*0340*/  CALL.REL.NOINC `($__internal_0_$__cuda_sm20_div_rn_f64_full) ;  /* 0x0000001400ec7944 */ /* 0x020fea0003c00000 */
.L_x_1:
[----:B------:R-:W-:Y:S01]  /*0350*/  DMUL R10, R6, -R2 ;  /* 0x80000002060a7228 */ /* 0x000fe20000000000 */
[----:B------:R-:W-:Y:S01]  /*0360*/  MOV R14, 0xceb2dc44 ;  /* 0xceb2dc44000e7802 */ /* 0x000fe20000000f00 */
[----:B------:R-:W-:Y:S01]  /*0370*/  IMAD.MOV.U32 R15, RZ, RZ, 0x3ed087ff ;  /* 0x3ed087ffff0f7424 */ /* 0x000fe200078e00ff */
[----:B------:R-:W-:Y:S01]  /*0380*/  UMOV UR6, 0x2fbe14b5 ;  /* 0x2fbe14b500067882 */ /* 0x000fe20000000000 */
[----:B------:R-:W-:-:S04]  /*0390*/  UMOV UR7, 0x3eb372fb ;  /* 0x3eb372fb00077882 */ /* 0x000fc80000000000 */
[----:B------:R-:W-:-:S08]  /*03a0*/  DADD R2, R6, R10 ;  /* 0x0000000006027229 */ /* 0x000fd0000000000a */
[----:B------:R-:W-:-:S08]  /*03b0*/  DMUL R12, R2, R2 ;  /* 0x00000002020c7228 */ /* 0x000fd00000000000 */
[----:B------:R-:W-:Y:S01]  /*03c0*/  DFMA R14, R12, UR6, R14 ;  /* 0x000000060c0e7c2b */ /* 0x000fe2000800000e */
[----:B------:R-:W-:Y:S01]  /*03d0*/  UMOV UR6, 0x890f468c ;  /* 0x890f468c00067882 */ /* 0x000fe20000000000 */
[----:B------:R-:W-:-:S06]  /*03e0*/  UMOV UR7, 0x3ef3b9ff ;  /* 0x3ef3b9ff00077882 */ /* 0x000fcc0000000000 */
[----:B------:R-:W-:Y:S01]  /*03f0*/  DFMA R14, R12, R14, UR6 ;  /* 0x000000060c0e7e2b */ /* 0x000fe2000800000e */
        /* <DEDUP_REMOVED lines=14> */
[----:B------:R-:W-:-:S08]  /*04e0*/  DFMA R14, R12, R14, UR6 ;  /* 0x000000060c0e7e2b */ /* 0x000fd0000800000e */
[----:B------:R-:W-:-:S08]  /*04f0*/  DMUL R14, R12, R14 ;  /* 0x0000000e0c0e7228 */ /* 0x000fd00000000000 */
[----:B------:R-:W-:-:S08]  /*0500*/  DFMA R14, R2, R14, R10 ;  /* 0x0000000e020e722b */ /* 0x000fd0000000000a */
[----:B------:R-:W-:Y:S01]  /*0510*/  DADD R16, R6, R14 ;  /* 0x0000000006107229 */ /* 0x000fe2000000000e */
[----:B------:R-:W-:Y:S10]  /*0520*/  BRA `(.L_x_2) ;  /* 0x00000004004c7947 */ /* 0x000ff40003800000 */
.L_x_0:
[----:B------:R-:W-:-:S10]  /*0530*/  DADD R2, R6, 1 ;  /* 0x3ff0000006027429 */ /* 0x000fd40000000000 */
[----:B------:R-:W-:Y:S01]  /*0540*/  ISETP.GT.AND P0, PT, R3, 0xfffff, PT ;  /* 0x000fffff0300780c */ /* 0x000fe20003f04270 */
[----:B------:R-:W-:Y:S02]  /*0550*/  IMAD.MOV.U32 R6, RZ, RZ, R2 ;  /* 0x000000ffff067224 */ /* 0x000fe400078e0002 */
[----:B------:R-:W-:-:S10]  /*0560*/  IMAD.MOV.U32 R7, RZ, RZ, R3 ;  /* 0x000000ffff077224 */ /* 0x000fd400078e0003 */
[----:B------:R-:W-:-:S10]  /*0570*/  @!P0 DMUL R6, R6, 1.80143985094819840000e+16 ;  /* 0x4350000006068828 */ /* 0x000fd40000000000 */
[----:B------:R-:W-:Y:S01]  /*0580*/  @!P0 IMAD.MOV.U32 R3, RZ, RZ, R7 ;  /* 0x000000ffff038224 */ /* 0x000fe200078e0007 */
[----:B------:R-:W-:-:S03]  /*0590*/  @!P0 MOV R2, R6 ;  /* 0x0000000600028202 */ /* 0x000fc60000000f00 */
[----:B------:R-:W-:-:S05]  /*05a0*/  VIADD R0, R3, 0xffffffff ;  /* 0xffffffff03007836 */ /* 0x000fca0000000000 */
[----:B------:R-:W-:Y:S01]  /*05b0*/  ISETP.GT.U32.AND P1, PT, R0, 0x7feffffe, PT ;  /* 0x7feffffe0000780c */ /* 0x000fe20003f24070 */
[----:B------:R-:W-:Y:S02]  /*05c0*/  IMAD.MOV.U32 R0, RZ, RZ, -0x3ff ;  /* 0xfffffc01ff007424 */ /* 0x000fe400078e00ff */
[----:B------:R-:W-:-:S10]  /*05d0*/  @!P0 IMAD.MOV.U32 R0, RZ, RZ, -0x435 ;  /* 0xfffffbcbff008424 */ /* 0x000fd400078e00ff */
[----:B------:R-:W-:Y:S05]  /*05e0*/  @P1 BRA `(.L_x_3) ;  /* 0x0000000400041947 */ /* 0x000fea0003800000 */
[----:B------:R-:W-:Y:S01]  /*05f0*/  LOP3.LUT R4, R3, 0xfffff, RZ, 0xc0, !PT ;  /* 0x000fffff03047812 */ /* 0x000fe200078ec0ff */
[----:B------:R-:W-:Y:S01]  /*0600*/  IMAD.MOV.U32 R6, RZ, RZ, R2 ;  /* 0x000000ffff067224 */ /* 0x000fe200078e0002 */
[----:B------:R-:W-:Y:S01]  /*0610*/  UMOV UR6, 0x3ae80f1e ;  /* 0x3ae80f1e00067882 */ /* 0x000fe20000000000 */
[----:B------:R-:W-:Y:S01]  /*0620*/  IMAD.MOV.U32 R10, RZ, RZ, RZ ;  /* 0x000000ffff0a7224 */ /* 0x000fe200078e00ff */
[----:B------:R-:W-:Y:S01]  /*0630*/  LOP3.LUT R7, R4, 0x3ff00000, RZ, 0xfc, !PT ;  /* 0x3ff0000004077812 */ /* 0x000fe200078efcff */
[----:B------:R-:W-:Y:S01]  /*0640*/  IMAD.MOV.U32 R18, RZ, RZ, -0x748574fc ;  /* 0x8b7a8b04ff127424 */ /* 0x000fe200078e00ff */
[----:B------:R-:W-:Y:S01]  /*0650*/  UMOV UR7, 0x3eb1380b ;  /* 0x3eb1380b00077882 */ /* 0x000fe20000000000 */
[----:B------:R-:W-:Y:S01]  /*0660*/  IMAD.MOV.U32 R19, RZ, RZ, 0x3ed0ee25 ;  /* 0x3ed0ee25ff137424 */ /* 0x000fe200078e00ff */
[----:B------:R-:W-:Y:S01]  /*0670*/  ISETP.GE.U32.AND P0, PT, R7, 0x3ff6a09f, PT ;  /* 0x3ff6a09f0700780c */ /* 0x000fe20003f06070 */
[----:B------:R-:W-:Y:S01]  /*0680*/  UMOV UR8, 0x80000000 ;  /* 0x8000000000087882 */ /* 0x000fe20000000000 */
[----:B------:R-:W-:Y:S01]  /*0690*/  LEA.HI R0, R3, R0, RZ, 0xc ;  /* 0x0000000003007211 */ /* 0x000fe200078f60ff */
[----:B------:R-:W-:Y:S01]  /*06a0*/  UMOV UR9, 0x43300000 ;  /* 0x4330000000097882 */ /* 0x000fe20000000000 */
[----:B------:R-:W-:-:S09]  /*06b0*/  MOV R21, 0x43300000 ;  /* 0x4330000000157802 */ /* 0x000fd20000000f00 */
[----:B------:R-:W-:Y:S02]  /*06c0*/  @P0 VIADD R11, R7, 0xfff00000 ;  /* 0xfff00000070b0836 */ /* 0x000fe40000000000 */
[----:B------:R-:W-:Y:S02]  /*06d0*/  @P0 VIADD R0, R0, 0x1 ;  /* 0x0000000100000836 */ /* 0x000fe40000000000 */
[----:B------:R-:W-:-:S03]  /*06e0*/  @P0 IMAD.MOV.U32 R7, RZ, RZ, R11 ;  /* 0x000000ffff070224 */ /* 0x000fc600078e000b */
[----:B------:R-:W-:-:S03]  /*06f0*/  LOP3.LUT R20, R0, 0x80000000, RZ, 0x3c, !PT ;  /* 0x8000000000147812 */ /* 0x000fc600078e3cff */
[C---:B------:R-:W-:Y:S02]  /*0700*/  DADD R16, R6.reuse, 1 ;  /* 0x3ff0000006107429 */ /* 0x040fe40000000000 */
[----:B------:R-:W-:-:S04]  /*0710*/  DADD R6, R6, -1 ;  /* 0xbff0000006067429 */ /* 0x000fc80000000000 */
[----:B------:R-:W0:Y:S02]  /*0720*/  MUFU.RCP64H R11, R17 ;  /* 0x00000011000b7308 */ /* 0x000e240000001800 */
[----:B0-----:R-:W-:-:S08]  /*0730*/  DFMA R12, -R16, R10, 1 ;  /* 0x3ff00000100c742b */ /* 0x001fd0000000010a */
[----:B------:R-:W-:-:S08]  /*0740*/  DFMA R12, R12, R12, R12 ;  /* 0x0000000c0c0c722b */ /* 0x000fd0000000000c */
[----:B------:R-:W-:-:S08]  /*0750*/  DFMA R10, R10, R12, R10 ;  /* 0x0000000c0a0a722b */ /* 0x000fd0000000000a */
[----:B------:R-:W-:-:S08]  /*0760*/  DMUL R12, R6, R10 ;  /* 0x0000000a060c7228 */ /* 0x000fd00000000000 */
[----:B------:R-:W-:-:S08]  /*0770*/  DFMA R12, R6, R10, R12 ;  /* 0x0000000a060c722b */ /* 0x000fd0000000000c */
[----:B------:R-:W-:Y:S02]  /*0780*/  DMUL R14, R12, R12 ;  /* 0x0000000c0c0e7228 */ /* 0x000fe40000000000 */
[----:B------:R-:W-:-:S06]  /*0790*/  DADD R2, R6, -R12 ;  /* 0x0000000006027229 */ /* 0x000fcc000000080c */
[----:B------:R-:W-:Y:S01]  /*07a0*/  DFMA R16, R14, UR6, R18 ;  /* 0x000000060e107c2b */ /* 0x000fe20008000012 */
[----:B------:R-:W-:Y:S01]  /*07b0*/  UMOV UR6, 0x9f02676f ;  /* 0x9f02676f00067882 */ /* 0x000fe20000000000 */
[----:B------:R-:W-:Y:S01]  /*07c0*/  UMOV UR7, 0x3ef3b266 ;  /* 0x3ef3b26600077882 */ /* 0x000fe20000000000 */
[----:B------:R-:W-:Y:S02]  /*07d0*/  DADD R18, R2, R2 ;  /* 0x0000000002127229 */ /* 0x000fe40000000002 */
[----:B------:R-:W-:Y:S01]  /*07e0*/  DADD R2, R20, -UR8 ;  /* 0x8000000814027e29 */ /* 0x000fe20008000000 */
[----:B------:R-:W-:Y:S01]  /*07f0*/  UMOV UR8, 0xfefa39ef ;  /* 0xfefa39ef00087882 */ /* 0x000fe20000000000 */
[----:B------:R-:W-:Y:S01]  /*0800*/  UMOV UR9, 0x3fe62e42 ;  /* 0x3fe62e4200097882 */ /* 0x000fe20000000000 */
[----:B------:R-:W-:Y:S01]  /*0810*/  DFMA R16, R14, R16, UR6 ;  /* 0x000000060e107e2b */ /* 0x000fe20008000010 */
[----:B------:R-:W-:Y:S01]  /*0820*/  UMOV UR6, 0xa9ab0956 ;  /* 0xa9ab095600067882 */ /* 0x000fe20000000000 */
[----:B------:R-:W-:Y:S01]  /*0830*/  UMOV UR7, 0x3f1745cb ;  /* 0x3f1745cb00077882 */ /* 0x000fe20000000000 */
[----:B------:R-:W-:-:S02]  /*0840*/  DFMA R18, R6, -R12, R18 ;  /* 0x8000000c0612722b */ /* 0x000fc40000000012 */
[----:B------:R-:W-:-:S03]  /*0850*/  DFMA R6, R2, UR8, R12 ;  /* 0x0000000802067c2b */ /* 0x000fc6000800000c */
[----:B------:R-:W-:Y:S01]  /*0860*/  DFMA R16, R14, R16, UR6 ;  /* 0x000000060e107e2b */ /* 0x000fe20008000010 */
[----:B------:R-:W-:Y:S01]  /*0870*/  UMOV UR6, 0x2d1b5154 ;  /* 0x2d1b515400067882 */ /* 0x000fe20000000000 */
[----:B------:R-:W-:Y:S01]  /*0880*/  UMOV UR7, 0x3f3c71c7 ;  /* 0x3f3c71c700077882 */ /* 0x000fe20000000000 */
[----:B------:R-:W-:-:S05]  /*0890*/  DMUL R18, R10, R18 ;  /* 0x000000120a127228 */ /* 0x000fca0000000000 */
        /* <DEDUP_REMOVED lines=11> */
[----:B------:R-:W-:Y:S02]  /*0950*/  UMOV UR7, 0x3fe62e42 ;  /* 0x3fe62e4200077882 */ /* 0x000fe40000000000 */
[----:B------:R-:W-:Y:S01]  /*0960*/  DFMA R20, R2, -UR6, R6 ;  /* 0x8000000602147c2b */ /* 0x000fe20008000006 */
[----:B------:R-:W-:Y:S01]  /*0970*/  UMOV UR6, 0x3b39803f ;  /* 0x3b39803f00067882 */ /* 0x000fe20000000000 */
[----:B------:R-:W-:Y:S02]  /*0980*/  UMOV UR7, 0x3c7abc9e ;  /* 0x3c7abc9e00077882 */ /* 0x000fe40000000000 */
[----:B------:R-:W-:-:S04]  /*0990*/  DMUL R16, R14, R16 ;  /* 0x000000100e107228 */ /* 0x000fc80000000000 */
[----:B------:R-:W-:-:S04]  /*09a0*/  DADD R20, -R12, R20 ;  /* 0x000000000c147229 */ /* 0x000fc80000000114 */
[----:B------:R-:W-:-:S08]  /*09b0*/  DFMA R16, R12, R16, R18 ;  /* 0x000000100c10722b */ /* 0x000fd00000000012 */
[----:B------:R-:W-:-:S08]  /*09c0*/  DADD R16, R16, -R20 ;  /* 0x0000000010107229 */ /* 0x000fd00000000814 */
[----:B------:R-:W-:-:S08]  /*09d0*/  DFMA R16, R2, UR6, R16 ;  /* 0x0000000602107c2b */ /* 0x000fd00008000010 */
[----:B------:R-:W-:Y:S01]  /*09e0*/  DADD R16, R6, R16 ;  /* 0x0000000006107229 */ /* 0x000fe20000000010 */
[----:B------:R-:W-:Y:S10]  /*09f0*/  BRA `(.L_x_2) ;  /* 0x0000000000187947 */ /* 0x000ff40003800000 */
.L_x_3:
[----:B------:R-:W-:Y:S01]  /*0a00*/  IMAD.MOV.U32 R2, RZ, RZ, 0x0 ;  /* 0x00000000ff027424 */ /* 0x000fe200078e00ff */
[----:B------:R-:W-:Y:S01]  /*0a10*/  LOP3.LUT P0, RZ, R7, 0x7fffffff, RZ, 0xc0, !PT ;  /* 0x7fffffff07ff7812 */ /* 0x000fe2000780c0ff */
[----:B------:R-:W-:-:S06]  /*0a20*/  IMAD.MOV.U32 R3, RZ, RZ, 0x7ff00000 ;  /* 0x7ff00000ff037424 */ /* 0x000fcc00078e00ff */
[----:B------:R-:W-:-:S10]  /*0a30*/  DFMA R2, R6, R2, +INF ;  /* 0x7ff000000602742b */ /* 0x000fd40000000002 */
[----:B------:R-:W-:Y:S02]  /*0a40*/  FSEL R16, R2, RZ, P0 ;  /* 0x000000ff02107208 */ /* 0x000fe40000000000 */
[----:B------:R-:W-:-:S07]  /*0a50*/  FSEL R17, R3, -QNAN , P0 ;  /* 0xfff0000003117808 */ /* 0x000fce0000000000 */
.L_x_2:
[----:B-----5:R-:W-:Y:S01]  /*0a60*/  FMUL R6, R5, R5 ;  /* 0x0000000505067220 */ /* 0x020fe20000400000 */
[----:B------:R-:W-:Y:S01]  /*0a70*/  UMOV UR6, 0x9b855ed4 ;  /* 0x9b855ed400067882 */ /* 0x000fe20000000000 */
[----:B------:R-:W-:Y:S01]  /*0a80*/  UMOV UR7, 0x3f93f285 ;  /* 0x3f93f28500077882 */ /* 0x000fe20000000000 */
[----:B------:R-:W-:Y:S01]  /*0a90*/  IMAD.MOV.U32 R12, RZ, RZ, 0x0 ;  /* 0x00000000ff0c7424 */ /* 0x000fe200078e00ff */
[----:B------:R-:W-:Y:S01]  /*0aa0*/  ISETP.GT.U32.AND P1, PT, R9, 0x432fffff, PT ;  /* 0x432fffff0900780c */ /* 0x000fe20003f24070 */
[----:B------:R-:W-:Y:S01]  /*0ab0*/  IMAD.MOV.U32 R13, RZ, RZ, 0x3fd80000 ;  /* 0x3fd80000ff0d7424 */ /* 0x000fe200078e00ff */
[----:B------:R-:W0:Y:S02]  /*0ac0*/  F2F.F64.F32 R6, R6 ;  /* 0x0000000600067310 */ /* 0x000e240000201800 */
[----:B0-----:R-:W-:Y:S01]  /*0ad0*/  DADD R14, R6, UR6 ;  /* 0x00000006060e7e29 */ /* 0x001fe20008000000 */
[----:B------:R-:W-:Y:S01]  /*0ae0*/  UMOV UR6, 0xfefa39ef ;  /* 0xfefa39ef00067882 */ /* 0x000fe20000000000 */
[----:B------:R-:W-:-:S02]  /*0af0*/  UMOV UR7, 0x3fe62e42 ;  /* 0x3fe62e4200077882 */ /* 0x000fc40000000000 */
[----:B------:R-:W-:Y:S02]  /*0b00*/  DADD R20, R16, UR6 ;  /* 0x0000000610147e29 */ /* 0x000fe40008000000 */
[----:B------:R-:W0:Y:S04]  /*0b10*/  MUFU.RSQ64H R11, R15 ;  /* 0x0000000f000b7308 */ /* 0x000e280000001c00 */
[----:B------:R-:W-:-:S04]  /*0b20*/  VIADD R10, R15, 0xfcb00000 ;  /* 0xfcb000000f0a7836 */ /* 0x000fc80000000000 */
[----:B------:R-:W-:Y:S02]  /*0b30*/  FSEL R16, R20, R16, P1 ;  /* 0x0000001014107208 */ /* 0x000fe40000800000 */
[----:B------:R-:W-:Y:S02]  /*0b40*/  ISETP.GE.U32.AND P0, PT, R10, 0x7ca00000, PT ;  /* 0x7ca000000a00780c */ /* 0x000fe40003f06070 */
[----:B------:R-:W-:Y:S01]  /*0b50*/  FSEL R17, R21, R17, P1 ;  /* 0x0000001115117208 */ /* 0x000fe20000800000 */
[----:B0-----:R-:W-:-:S08]  /*0b60*/  DMUL R2, R10, R10 ;  /* 0x0000000a0a027228 */ /* 0x001fd00000000000 */
[----:B------:R-:W-:-:S08]  /*0b70*/  DFMA R2, R14, -R2, 1 ;  /* 0x3ff000000e02742b */ /* 0x000fd00000000802 */
[----:B------:R-:W-:Y:S02]  /*0b80*/  DFMA R12, R2, R12, 0.5 ;  /* 0x3fe00000020c742b */ /* 0x000fe4000000000c */
[----:B------:R-:W-:-:S08]  /*0b90*/  DMUL R2, R10, R2 ;  /* 0x000000020a027228 */ /* 0x000fd00000000000 */
[----:B------:R-:W-:-:S08]  /*0ba0*/  DFMA R22, R12, R2, R10 ;  /* 0x000000020c16722b */ /* 0x000fd0000000000a */
[----:B------:R-:W-:Y:S02]  /*0bb0*/  DMUL R12, R14, R22 ;  /* 0x000000160e0c7228 */ /* 0x000fe40000000000 */
[----:B------:R-:W-:Y:S02]  /*0bc0*/  VIADD R3, R23, 0xfff00000 ;  /* 0xfff0000017037836 */ /* 0x000fe40000000000 */
[----:B------:R-:W-:-:S04]  /*0bd0*/  IMAD.MOV.U32 R2, RZ, RZ, R22 ;  /* 0x000000ffff027224 */ /* 0x000fc800078e0016 */
[----:B------:R-:W-:-:S08]  /*0be0*/  DFMA R18, R12, -R12, R14 ;  /* 0x8000000c0c12722b */ /* 0x000fd0000000000e */
[----:B------:R-:W-:Y:S01]  /*0bf0*/  DFMA R8, R18, R2, R12 ;  /* 0x000000021208722b */ /* 0x000fe2000000000c */
[----:B------:R-:W-:Y:S10]  /*0c00*/  @!P0 BRA `(.L_x_4) ;  /* 0x0000000000248947 */ /* 0x000ff40003800000 */
[----:B------:R-:W-:Y:S01]  /*0c10*/  IMAD.MOV.U32 R8, RZ, RZ, R12 ;  /* 0x000000ffff087224 */ /* 0x000fe200078e000c */
[----:B------:R-:W-:Y:S01]  /*0c20*/  MOV R0, R22 ;  /* 0x0000001600007202 */ /* 0x000fe20000000f00 */
[----:B------:R-:W-:Y:S02]  /*0c30*/  IMAD.MOV.U32 R9, RZ, RZ, R13 ;  /* 0x000000ffff097224 */ /* 0x000fe400078e000d */
[----:B------:R-:W-:Y:S01]  /*0c40*/  IMAD.MOV.U32 R12, RZ, RZ, R10 ;  /* 0x000000ffff0c7224 */ /* 0x000fe200078e000a */
[----:B------:R-:W-:Y:S01]  /*0c50*/  MOV R10, 0xca0 ;  /* 0x00000ca0000a7802 */ /* 0x000fe20000000f00 */
[----:B------:R-:W-:Y:S02]  /*0c60*/  IMAD.MOV.U32 R2, RZ, RZ, R14 ;  /* 0x000000ffff027224 */ /* 0x000fe400078e000e */
[----:B------:R-:W-:Y:S02]  /*0c70*/  IMAD.MOV.U32 R4, RZ, RZ, R18 ;  /* 0x000000ffff047224 */ /* 0x000fe400078e0012 */
[----:B------:R-:W-:-:S07]  /*0c80*/  IMAD.MOV.U32 R13, RZ, RZ, R3 ;  /* 0x000000ffff0d7224 */ /* 0x000fce00078e0003 */
[----:B------:R-:W-:Y:S05]  /*0c90*/  CALL.REL.NOINC `($__internal_1_$__cuda_sm20_dsqrt_rn_f64_mediumpath_v1) ;  /* 0x0000001000fc7944 */ /* 0x000fea0003c00000 */
.L_x_4:
[----:B------:R-:W0:Y:S01]  /*0ca0*/  F2F.F64.F32 R2, |R5| ;  /* 0x4000000500027310 */ /* 0x000e220000201800 */
[----:B------:R-:W-:Y:S01]  /*0cb0*/  UMOV UR6, 0xfefa39ef ;  /* 0xfefa39ef00067882 */ /* 0x000fe20000000000 */
[----:B------:R-:W-:Y:S01]  /*0cc0*/  UMOV UR7, 0x3fe62e42 ;  /* 0x3fe62e4200077882 */ /* 0x000fe20000000000 */
[----:B------:R-:W-:Y:S01]  /*0cd0*/  IMAD.MOV.U32 R14, RZ, RZ, 0x1 ;  /* 0x00000001ff0e7424 */ /* 0x000fe200078e00ff */
[----:B------:R-:W-:-:S04]  /*0ce0*/  FSETP.GEU.AND P1, PT, |R9|, 6.5827683646048100446e-37, PT ;  /* 0x036000000900780b */ /* 0x000fc80003f2e200 */
[----:B------:R-:W1:Y:S01]  /*0cf0*/  MUFU.RCP64H R15, 0.13957011699676513672 ;  /* 0x3fc1dd6f000f7908 */ /* 0x000e620000001800 */
[----:B0-----:R-:W-:Y:S01]  /*0d00*/  DADD R16, R2, -R16 ;  /* 0x0000000002107229 */ /* 0x001fe20000000810 */
[----:B------:R-:W-:Y:S01]  /*0d10*/  IMAD.MOV.U32 R2, RZ, RZ, 0x652b82fe ;  /* 0x652b82feff027424 */ /* 0x000fe200078e00ff */
[----:B------:R-:W-:-:S06]  /*0d20*/  MOV R3, 0x3ff71547 ;  /* 0x3ff7154700037802 */ /* 0x000fcc0000000f00 */
[----:B------:R-:W-:Y:S02]  /*0d30*/  DFMA R2, R16, R2, 6.75539944105574400000e+15 ;  /* 0x433800001002742b */ /* 0x000fe40000000002 */
[----:B------:R-:W-:-:S06]  /*0d40*/  FSETP.GEU.AND P2, PT, |R17|, 4.1917929649353027344, PT ;  /* 0x4086232b1100780b */ /* 0x000fcc0003f4e200 */
[----:B------:R-:W-:-:S08]  /*0d50*/  DADD R10, R2, -6.75539944105574400000e+15 ;  /* 0xc3380000020a7429 */ /* 0x000fd00000000000 */
[----:B------:R-:W-:Y:S01]  /*0d60*/  DFMA R12, R10, -UR6, R16 ;  /* 0x800000060a0c7c2b */ /* 0x000fe20008000010 */
[----:B------:R-:W-:Y:S01]  /*0d70*/  UMOV UR6, 0x3b39803f ;  /* 0x3b39803f00067882 */ /* 0x000fe20000000000 */
[----:B------:R-:W-:-:S06]  /*0d80*/  UMOV UR7, 0x3c7abc9e ;  /* 0x3c7abc9e00077882 */ /* 0x000fcc0000000000 */
[----:B------:R-:W-:Y:S01]  /*0d90*/  DFMA R10, R10, -UR6, R12 ;  /* 0x800000060a0a7c2b */ /* 0x000fe2000800000c */
[----:B------:R-:W-:Y:S01]  /*0da0*/  UMOV UR6, 0x69ce2bdf ;  /* 0x69ce2bdf00067882 */ /* 0x000fe20000000000 */
[----:B------:R-:W-:Y:S01]  /*0db0*/  IMAD.MOV.U32 R12, RZ, RZ, -0x35dec16 ;  /* 0xfca213eaff0c7424 */ /* 0x000fe200078e00ff */
[----:B------:R-:W-:Y:S01]  /*0dc0*/  UMOV UR7, 0x3e5ade15 ;  /* 0x3e5ade1500077882 */ /* 0x000fe20000000000 */
[----:B------:R-:W-:-:S06]  /*0dd0*/  IMAD.MOV.U32 R13, RZ, RZ, 0x3e928af3 ;  /* 0x3e928af3ff0d7424 */ /* 0x000fcc00078e00ff */
[----:B------:R-:W-:Y:S01]  /*0de0*/  DFMA R12, R10, UR6, R12 ;  /* 0x000000060a0c7c2b */ /* 0x000fe2000800000c */
[----:B------:R-:W-:Y:S01]  /*0df0*/  UMOV UR6, 0x62401315 ;  /* 0x6240131500067882 */ /* 0x000fe20000000000 */
[----:B------:R-:W-:-:S06]  /*0e00*/  UMOV UR7, 0x3ec71dee ;  /* 0x3ec71dee00077882 */ /* 0x000fcc0000000000 */
[----:B------:R-:W-:Y:S01]  /*0e10*/  DFMA R18, R10, R12, UR6 ;  /* 0x000000060a127e2b */ /* 0x000fe2000800000c */
[----:B------:R-:W-:Y:S01]  /*0e20*/  UMOV UR6, 0x7c89eb71 ;  /* 0x7c89eb7100067882 */ /* 0x000fe20000000000 */
[----:B------:R-:W-:Y:S01]  /*0e30*/  IMAD.MOV.U32 R12, RZ, RZ, -0x78b39af8 ;  /* 0x874c6508ff0c7424 */ /* 0x000fe200078e00ff */
[----:B------:R-:W-:Y:S01]  /*0e40*/  UMOV UR7, 0x3efa0199 ;  /* 0x3efa019900077882 */ /* 0x000fe20000000000 */
[----:B------:R-:W-:-:S04]  /*0e50*/  IMAD.MOV.U32 R13, RZ, RZ, 0x3fc1dd6f ;  /* 0x3fc1dd6fff0d7424 */ /* 0x000fc800078e00ff */
[----:B------:R-:W-:Y:S01]  /*0e60*/  DFMA R18, R10, R18, UR6 ;  /* 0x000000060a127e2b */ /* 0x000fe20008000012 */
[----:B------:R-:W-:Y:S01]  /*0e70*/  UMOV UR6, 0x14761f65 ;  /* 0x14761f6500067882 */ /* 0x000fe20000000000 */
[----:B-1----:R-:W-:Y:S01]  /*0e80*/  DFMA R20, R14, -R12, 1 ;  /* 0x3ff000000e14742b */ /* 0x002fe2000000080c */
[----:B------:R-:W-:-:S05]  /*0e90*/  UMOV UR7, 0x3f2a01a0 ;  /* 0x3f2a01a000077882 */ /* 0x000fca0000000000 */
[----:B------:R-:W-:Y:S01]  /*0ea0*/  DFMA R18, R10, R18, UR6 ;  /* 0x000000060a127e2b */ /* 0x000fe20008000012 */
[----:B------:R-:W-:Y:S01]  /*0eb0*/  UMOV UR6, 0x1852b7af ;  /* 0x1852b7af00067882 */ /* 0x000fe20000000000 */
[----:B------:R-:W-:Y:S01]  /*0ec0*/  DFMA R20, R20, R20, R20 ;  /* 0x000000141414722b */ /* 0x000fe20000000014 */
[----:B------:R-:W-:-:S05]  /*0ed0*/  UMOV UR7, 0x3f56c16c ;  /* 0x3f56c16c00077882 */ /* 0x000fca0000000000 */
[----:B------:R-:W-:Y:S01]  /*0ee0*/  DFMA R18, R10, R18, UR6 ;  /* 0x000000060a127e2b */ /* 0x000fe20008000012 */
[----:B------:R-:W-:Y:S01]  /*0ef0*/  UMOV UR6, 0x11122322 ;  /* 0x1112232200067882 */ /* 0x000fe20000000000 */
[----:B------:R-:W-:Y:S01]  /*0f00*/  DFMA R14, R14, R20, R14 ;  /* 0x000000140e0e722b */ /* 0x000fe2000000000e */
[----:B------:R-:W-:-:S05]  /*0f10*/  UMOV UR7, 0x3f811111 ;  /* 0x3f81111100077882 */ /* 0x000fca0000000000 */
[----:B------:R-:W-:Y:S01]  /*0f20*/  DFMA R18, R10, R18, UR6 ;  /* 0x000000060a127e2b */ /* 0x000fe20008000012 */
[----:B------:R-:W-:Y:S01]  /*0f30*/  UMOV UR6, 0x555502a1 ;  /* 0x555502a100067882 */ /* 0x000fe20000000000 */
[----:B------:R-:W-:Y:S01]  /*0f40*/  DFMA R20, R14, -R12, 1 ;  /* 0x3ff000000e14742b */ /* 0x000fe2000000080c */
[----:B------:R-:W-:-:S05]  /*0f50*/  UMOV UR7, 0x3fa55555 ;  /* 0x3fa5555500077882 */ /* 0x000fca0000000000 */
[----:B------:R-:W-:Y:S01]  /*0f60*/  DFMA R18, R10, R18, UR6 ;  /* 0x000000060a127e2b */ /* 0x000fe20008000012 */
[----:B------:R-:W-:Y:S01]  /*0f70*/  UMOV UR6, 0x55555511 ;  /* 0x5555551100067882 */ /* 0x000fe20000000000 */
[----:B------:R-:W-:Y:S01]  /*0f80*/  DFMA R14, R14, R20, R14 ;  /* 0x000000140e0e722b */ /* 0x000fe2000000000e */
[----:B------:R-:W-:-:S05]  /*0f90*/  UMOV UR7, 0x3fc55555 ;  /* 0x3fc5555500077882 */ /* 0x000fca0000000000 */
[----:B------:R-:W-:Y:S01]  /*0fa0*/  DFMA R18, R10, R18, UR6 ;  /* 0x000000060a127e2b */ /* 0x000fe20008000012 */
[----:B------:R-:W-:Y:S01]  /*0fb0*/  UMOV UR6, 0xb ;  /* 0x0000000b00067882 */ /* 0x000fe20000000000 */
[----:B------:R-:W-:Y:S01]  /*0fc0*/  DMUL R20, R14, R8 ;  /* 0x000000080e147228 */ /* 0x000fe20000000000 */
[----:B------:R-:W-:-:S05]  /*0fd0*/  UMOV UR7, 0x3fe00000 ;  /* 0x3fe0000000077882 */ /* 0x000fca0000000000 */
[----:B------:R-:W-:Y:S02]  /*0fe0*/  DFMA R18, R10, R18, UR6 ;  /* 0x000000060a127e2b */ /* 0x000fe40008000012 */
[----:B------:R-:W-:-:S06]  /*0ff0*/  DFMA R12, R20, -R12, R8 ;  /* 0x8000000c140c722b */ /* 0x000fcc0000000008 */
[----:B------:R-:W-:Y:S02]  /*1000*/  DFMA R18, R10, R18, 1 ;  /* 0x3ff000000a12742b */ /* 0x000fe40000000012 */
[----:B------:R-:W-:-:S06]  /*1010*/  DFMA R12, R14, R12, R20 ;  /* 0x0000000c0e0c722b */ /* 0x000fcc0000000014 */
[----:B------:R-:W-:-:S04]  /*1020*/  DFMA R18, R10, R18, 1 ;  /* 0x3ff000000a12742b */ /* 0x000fc80000000012 */
[----:B------:R-:W-:-:S05]  /*1030*/  FFMA R0, RZ, 1.5145701169967651367, R13 ;  /* 0x3fc1dd6fff007823 */ /* 0x000fca000000000d */
[----:B------:R-:W-:Y:S01]  /*1040*/  FSETP.GT.AND P0, PT, |R0|, 1.469367938527859385e-39, PT ;  /* 0x001000000000780b */ /* 0x000fe20003f04200 */
[----:B------:R-:W-:Y:S02]  /*1050*/  IMAD R11, R2, 0x100000, R19 ;  /* 0x00100000020b7824 */ /* 0x000fe400078e0213 */
[----:B------:R-:W-:Y:S01]  /*1060*/  IMAD.MOV.U32 R10, RZ, RZ, R18 ;  /* 0x000000ffff0a7224 */ /* 0x000fe200078e0012 */
[----:B------:R-:W-:Y:S09]  /*1070*/  @!P2 BRA `(.L_x_5) ;  /* 0x000000000038a947 */ /* 0x000ff20003800000 */
[----:B------:R-:W-:Y:S01]  /*1080*/  FSETP.GEU.AND P3, PT, |R17|, 4.2275390625, PT ;  /* 0x408748001100780b */ /* 0x000fe20003f6e200 */
[C---:B------:R-:W-:Y:S02]  /*1090*/  DADD R10, R16.reuse, +INF ;  /* 0x7ff00000100a7429 */ /* 0x040fe40000000000 */
[----:B------:R-:W-:-:S08]  /*10a0*/  DSETP.GEU.AND P2, PT, R16, RZ, PT ;  /* 0x000000ff1000722a */ /* 0x000fd00003f4e000 */
[----:B------:R-:W-:Y:S02]  /*10b0*/  FSEL R10, R10, RZ, P2 ;  /* 0x000000ff0a0a7208 */ /* 0x000fe40001000000 */
[----:B------:R-:W-:Y:S01]  /*10c0*/  FSEL R11, R11, RZ, P2 ;  /* 0x000000ff0b0b7208 */ /* 0x000fe20001000000 */
[----:B------:R-:W-:Y:S06]  /*10d0*/  @P3 BRA `(.L_x_5) ;  /* 0x0000000000203947 */ /* 0x000fec0003800000 */
[----:B------:R-:W-:Y:S01]  /*10e0*/  LEA.HI R0, R2, R2, RZ, 0x1 ;  /* 0x0000000202007211 */ /* 0x000fe200078f08ff */
[----:B------:R-:W-:-:S03]  /*10f0*/  IMAD.MOV.U32 R10, RZ, RZ, R18 ;  /* 0x000000ffff0a7224 */ /* 0x000fc600078e0012 */
[----:B------:R-:W-:-:S04]  /*1100*/  SHF.R.S32.HI R11, RZ, 0x1, R0 ;  /* 0x00000001ff0b7819 */ /* 0x000fc80000011400 */
[----:B------:R-:W-:Y:S01]  /*1110*/  IADD3 R2, PT, PT, R2, -R11, RZ ;  /* 0x8000000b02027210 */ /* 0x000fe20007ffe0ff */
[----:B------:R-:W-:-:S03]  /*1120*/  IMAD R11, R11, 0x100000, R19 ;  /* 0x001000000b0b7824 */ /* 0x000fc600078e0213 */
[----:B------:R-:W-:Y:S01]  /*1130*/  LEA R3, R2, 0x3ff00000, 0x14 ;  /* 0x3ff0000002037811 */ /* 0x000fe200078ea0ff */
[----:B------:R-:W-:-:S06]  /*1140*/  IMAD.MOV.U32 R2, RZ, RZ, RZ ;  /* 0x000000ffff027224 */ /* 0x000fcc00078e00ff */
[----:B------:R-:W-:-:S11]  /*1150*/  DMUL R10, R10, R2 ;  /* 0x000000020a0a7228 */ /* 0x000fd60000000000 */
.L_x_5:
[----:B------:R-:W-:Y:S05]  /*1160*/  @P0 BRA P1, `(.L_x_6) ;  /* 0x0000000000200947 */ /* 0x000fea0000800000 */
[----:B------:R-:W-:Y:S01]  /*1170*/  IMAD.MOV.U32 R16, RZ, RZ, R8 ;  /* 0x000000ffff107224 */ /* 0x000fe200078e0008 */
[----:B------:R-:W-:Y:S01]  /*1180*/  MOV R28, 0x11d0 ;  /* 0x000011d0001c7802 */ /* 0x000fe20000000f00 */
[----:B------:R-:W-:Y:S02]  /*1190*/  IMAD.MOV.U32 R17, RZ, RZ, R9 ;  /* 0x000000ffff117224 */ /* 0x000fe400078e0009 */
[----:B------:R-:W-:Y:S02]  /*11a0*/  IMAD.MOV.U32 R14, RZ, RZ, -0x78b39af8 ;  /* 0x874c6508ff0e7424 */ /* 0x000fe400078e00ff */
[----:B------:R-:W-:-:S07]  /*11b0*/  IMAD.MOV.U32 R15, RZ, RZ, 0x3fc1dd6f ;  /* 0x3fc1dd6fff0f7424 */ /* 0x000fce00078e00ff */
[----:B------:R-:W-:Y:S05]  /*11c0*/  CALL.REL.NOINC `($__internal_0_$__cuda_sm20_div_rn_f64_full) ;  /* 0x00000008004c7944 */ /* 0x000fea0003c00000 */
[----:B------:R-:W-:Y:S01]  /*11d0*/  MOV R12, R2 ;  /* 0x00000002000c7202 */ /* 0x000fe20000000f00 */
[----:B------:R-:W-:-:S07]  /*11e0*/  IMAD.MOV.U32 R13, RZ, RZ, R3 ;  /* 0x000000ffff0d7224 */ /* 0x000fce00078e0003 */
.L_x_6:
[----:B------:R-:W0:Y:S01]  /*11f0*/  F2F.F64.F32 R2, R5 ;  /* 0x0000000500027310 */ /* 0x000e220000201800 */
[----:B------:R-:W-:-:S08]  /*1200*/  DMUL R10, R12, R10 ;  /* 0x0000000a0c0a7228 */ /* 0x000fd00000000000 */
[----:B0-----:R-:W-:Y:S01]  /*1210*/  DMUL R12, R10, R2 ;  /* 0x000000020a0c7228 */ /* 0x001fe20000000000 */
[----:B------:R-:W-:-:S07]  /*1220*/  CS2R R10, SRZ ;  /* 0x00000000000a7805 */ /* 0x000fce000001ff00 */
[----:B------:R-:W-:-:S14]  /*1230*/  DSETP.GE.AND P0, PT, R12, 1, PT ;  /* 0x3ff000000c00742a */ /* 0x000fdc0003f06000 */
[----:B------:R-:W-:Y:S05]  /*1240*/  @P0 BRA `(.L_x_7) ;  /* 0x00000008000c0947 */ /* 0x000fea0003800000 */
[----:B------:R-:W-:-:S08]  /*1250*/  DADD R4, -R12, 1 ;  /* 0x3ff000000c047429 */ /* 0x000fd00000000100 */
[----:B------:R-:W-:-:S14]  /*1260*/  DSETP.NEU.AND P0, PT, R4, RZ, PT ;  /* 0x000000ff0400722a */ /* 0x000fdc0003f0d000 */
[----:B------:R-:W-:Y:S01]  /*1270*/  @!P0 CS2R R10, SRZ ;  /* 0x00000000000a8805 */ /* 0x000fe2000001ff00 */
[----:B------:R-:W-:Y:S06]  /*1280*/  @!P0 BRA `(.L_x_8) ;  /* 0x0000000000188947 */ /* 0x000fec0003800000 */
[----:B------:R-:W-:Y:S01]  /*1290*/  DADD R20, -RZ, |R4| ;  /* 0x00000000ff147229 */ /* 0x000fe20000000504 */
[----:B------:R-:W-:-:S10]  /*12a0*/  MOV R0, 0x12c0 ;  /* 0x000012c000007802 */ /* 0x000fd40000000f00 */
[----:B------:R-:W-:Y:S05]  /*12b0*/  CALL.REL.NOINC `($_Z5saxpyiffPffS_$__internal_accurate_pow) ;  /* 0x0000001000147944 */ /* 0x000fea0003c00000 */
[----:B------:R-:W-:-:S04]  /*12c0*/  ISETP.GE.AND P0, PT, R5, RZ, PT ;  /* 0x000000ff0500720c */ /* 0x000fc80003f06270 */
[----:B------:R-:W-:Y:S02]  /*12d0*/  FSEL R10, R12, RZ, P0 ;  /* 0x000000ff0c0a7208 */ /* 0x000fe40000000000 */
[----:B------:R-:W-:-:S07]  /*12e0*/  FSEL R11, R16, -QNAN , P0 ;  /* 0xfff80000100b7808 */ /* 0x000fce0000000000 */
.L_x_8:
[----:B------:R-:W-:Y:S01]  /*12f0*/  DMUL R16, R8, -2 ;  /* 0xc000000008107828 */ /* 0x000fe20000000000 */
[----:B------:R-:W-:Y:S01]  /*1300*/  IMAD.MOV.U32 R14, RZ, RZ, 0x652b82fe ;  /* 0x652b82feff0e7424 */ /* 0x000fe200078e00ff */
[----:B------:R-:W-:Y:S01]  /*1310*/  UMOV UR6, 0xfefa39ef ;  /* 0xfefa39ef00067882 */ /* 0x000fe20000000000 */
[----:B------:R-:W-:Y:S01]  /*1320*/  IMAD.MOV.U32 R15, RZ, RZ, 0x3ff71547 ;  /* 0x3ff71547ff0f7424 */ /* 0x000fe200078e00ff */
[----:B------:R-:W-:Y:S01]  /*1330*/  UMOV UR7, 0x3fe62e42 ;  /* 0x3fe62e4200077882 */ /* 0x000fe20000000000 */
[----:B------:R-:W-:Y:S02]  /*1340*/  DADD R12, R6, 1 ;  /* 0x3ff00000060c7429 */ /* 0x000fe40000000000 */
[----:B------:R-:W-:Y:S02]  /*1350*/  DSETP.NEU.AND P1, PT, R4, 1, PT ;  /* 0x3ff000000400742a */ /* 0x000fe40003f2d000 */
[----:B------:R-:W-:Y:S02]  /*1360*/  DFMA R14, R16, R14, 6.75539944105574400000e+15 ;  /* 0x43380000100e742b */ /* 0x000fe4000000000e */
[----:B------:R-:W0:Y:S04]  /*1370*/  MUFU.RSQ64H R7, R13 ;  /* 0x0000000d00077308 */ /* 0x000e280000001c00 */
[----:B------:R-:W-:-:S02]  /*1380*/  VIADD R6, R13, 0xfcb00000 ;  /* 0xfcb000000d067836 */ /* 0x000fc40000000000 */
[----:B------:R-:W-:-:S08]  /*1390*/  DADD R20, R14, -6.75539944105574400000e+15 ;  /* 0xc33800000e147429 */ /* 0x000fd00000000000 */
[----:B------:R-:W-:Y:S01]  /*13a0*/  DFMA R8, R20, -UR6, R16 ;  /* 0x8000000614087c2b */ /* 0x000fe20008000010 */
[----:B------:R-:W-:Y:S01]  /*13b0*/  UMOV UR6, 0x3b39803f ;  /* 0x3b39803f00067882 */ /* 0x000fe20000000000 */
[----:B------:R-:W-:Y:S01]  /*13c0*/  UMOV UR7, 0x3c7abc9e ;  /* 0x3c7abc9e00077882 */ /* 0x000fe20000000000 */
[----:B0-----:R-:W-:-:S05]  /*13d0*/  DMUL R18, R6, R6 ;  /* 0x0000000606127228 */ /* 0x001fca0000000000 */
[----:B------:R-:W-:Y:S01]  /*13e0*/  DFMA R20, R20, -UR6, R8 ;  /* 0x8000000614147c2b */ /* 0x000fe20008000008 */
[----:B------:R-:W-:Y:S01]  /*13f0*/  UMOV UR6, 0x69ce2bdf ;  /* 0x69ce2bdf00067882 */ /* 0x000fe20000000000 */
[----:B------:R-:W-:Y:S01]  /*1400*/  IMAD.MOV.U32 R8, RZ, RZ, -0x35dec16 ;  /* 0xfca213eaff087424 */ /* 0x000fe200078e00ff */
[----:B------:R-:W-:Y:S01]  /*1410*/  UMOV UR7, 0x3e5ade15 ;  /* 0x3e5ade1500077882 */ /* 0x000fe20000000000 */
[----:B------:R-:W-:Y:S01]  /*1420*/  IMAD.MOV.U32 R9, RZ, RZ, 0x3e928af3 ;  /* 0x3e928af3ff097424 */ /* 0x000fe200078e00ff */
[----:B------:R-:W-:Y:S01]  /*1430*/  DFMA R24, R12, -R18, 1 ;  /* 0x3ff000000c18742b */ /* 0x000fe20000000812 */
[----:B------:R-:W-:Y:S01]  /*1440*/  IMAD.MOV.U32 R18, RZ, RZ, 0x0 ;  /* 0x00000000ff127424 */ /* 0x000fe200078e00ff */
[----:B------:R-:W-:-:S03]  /*1450*/  MOV R19, 0x3fd80000 ;  /* 0x3fd8000000137802 */ /* 0x000fc60000000f00 */
[----:B------:R-:W-:Y:S01]  /*1460*/  DFMA R8, R20, UR6, R8 ;  /* 0x0000000614087c2b */ /* 0x000fe20008000008 */
[----:B------:R-:W-:Y:S01]  /*1470*/  UMOV UR6, 0x62401315 ;  /* 0x6240131500067882 */ /* 0x000fe20000000000 */
[----:B------:R-:W-:Y:S01]  /*1480*/  UMOV UR7, 0x3ec71dee ;  /* 0x3ec71dee00077882 */ /* 0x000fe20000000000 */
[----:B------:R-:W-:Y:S02]  /*1490*/  DFMA R18, R24, R18, 0.5 ;  /* 0x3fe000001812742b */ /* 0x000fe40000000012 */
[----:B------:R-:W-:-:S03]  /*14a0*/  DMUL R24, R6, R24 ;  /* 0x0000001806187228 */ /* 0x000fc60000000000 */
[----:B------:R-:W-:Y:S01]  /*14b0*/  DFMA R8, R20, R8, UR6 ;  /* 0x0000000614087e2b */ /* 0x000fe20008000008 */
[----:B------:R-:W-:Y:S01]  /*14c0*/  UMOV UR6, 0x7c89eb71 ;  /* 0x7c89eb7100067882 */ /* 0x000fe20000000000 */
[----:B------:R-:W-:-:S03]  /*14d0*/  UMOV UR7, 0x3efa0199 ;  /* 0x3efa019900077882 */ /* 0x000fc60000000000 */
[----:B------:R-:W-:-:S03]  /*14e0*/  DFMA R18, R18, R24, R6 ;  /* 0x000000181212722b */ /* 0x000fc60000000006 */
        /* <DEDUP_REMOVED lines=14> */
[----:B------:R-:W-:Y:S01]  /*15d0*/  DADD R8, R4, 0.5 ;  /* 0x3fe0000004087429 */ /* 0x000fe20000000000 */
[----:B------:R-:W-:-:S05]  /*15e0*/  UMOV UR7, 0x3fc55555 ;  /* 0x3fc5555500077882 */ /* 0x000fca0000000000 */
[----:B------:R-:W-:Y:S01]  /*15f0*/  DFMA R22, R20, R22, UR6 ;  /* 0x0000000614167e2b */ /* 0x000fe20008000016 */
[----:B------:R-:W-:Y:S01]  /*1600*/  UMOV UR6, 0xb ;  /* 0x0000000b00067882 */ /* 0x000fe20000000000 */
[----:B------:R-:W-:Y:S02]  /*1610*/  UMOV UR7, 0x3fe00000 ;  /* 0x3fe0000000077882 */ /* 0x000fe40000000000 */
[----:B------:R-:W-:-:S04]  /*1620*/  LOP3.LUT R8, R9, 0x7ff00000, RZ, 0xc0, !PT ;  /* 0x7ff0000009087812 */ /* 0x000fc800078ec0ff */
[----:B------:R-:W-:Y:S01]  /*1630*/  ISETP.NE.AND P0, PT, R8, 0x7ff00000, PT ;  /* 0x7ff000000800780c */ /* 0x000fe20003f05270 */
[----:B------:R-:W-:Y:S02]  /*1640*/  DFMA R22, R20, R22, UR6 ;  /* 0x0000000614167e2b */ /* 0x000fe40008000016 */
[----:B------:R-:W-:-:S06]  /*1650*/  DMUL R8, R12, R18 ;  /* 0x000000120c087228 */ /* 0x000fcc0000000000 */
[----:B------:R-:W-:-:S04]  /*1660*/  DFMA R22, R20, R22, 1 ;  /* 0x3ff000001416742b */ /* 0x000fc80000000016 */
[----:B------:R-:W-:Y:S07]  /*1670*/  @P0 BRA `(.L_x_9) ;  /* 0x0000000000180947 */ /* 0x000fee0003800000 */
[----:B------:R-:W-:-:S14]  /*1680*/  DSETP.NAN.AND P0, PT, R4, R4, PT ;  /* 0x000000040400722a */ /* 0x000fdc0003f08000 */
[----:B------:R-:W-:Y:S01]  /*1690*/  @P0 DADD R10, R4, 0.5 ;  /* 0x3fe00000040a0429 */ /* 0x000fe20000000000 */
[----:B------:R-:W-:Y:S10]  /*16a0*/  @P0 BRA `(.L_x_9) ;  /* 0x00000000000c0947 */ /* 0x000ff40003800000 */
[----:B------:R-:W-:-:S14]  /*16b0*/  DSETP.NEU.AND P0, PT, |R4|, +INF , PT ;  /* 0x7ff000000400742a */ /* 0x000fdc0003f0d200 */
[----:B------:R-:W-:Y:S02]  /*16c0*/  @!P0 IMAD.MOV.U32 R10, RZ, RZ, 0x0 ;  /* 0x00000000ff0a8424 */ /* 0x000fe400078e00ff */
[----:B------:R-:W-:-:S07]  /*16d0*/  @!P0 IMAD.MOV.U32 R11, RZ, RZ, 0x7ff00000 ;  /* 0x7ff00000ff0b8424 */ /* 0x000fce00078e00ff */
.L_x_9:
[----:B------:R-:W-:Y:S01]  /*16e0*/  FSETP.GEU.AND P0, PT, |R17|, 4.1917929649353027344, PT ;  /* 0x4086232b1100780b */ /* 0x000fe20003f0e200 */
[----:B------:R-:W-:Y:S01]  /*16f0*/  DFMA R22, R20, R22, 1 ;  /* 0x3ff000001416742b */ /* 0x000fe20000000016 */
[----:B------:R-:W-:Y:S01]  /*1700*/  FSEL R24, R10, RZ, P1 ;  /* 0x000000ff0a187208 */ /* 0x000fe20000800000 */
[----:B------:R-:W-:Y:S01]  /*1710*/  DFMA R4, R8, -R8, R12 ;  /* 0x800000080804722b */ /* 0x000fe2000000000c */
[----:B------:R-:W-:Y:S01]  /*1720*/  FSEL R25, R11, 1.875, P1 ;  /* 0x3ff000000b197808 */ /* 0x000fe20000800000 */
[----:B------:R-:W-:Y:S01]  /*1730*/  VIADD R11, R19, 0xfff00000 ;  /* 0xfff00000130b7836 */ /* 0x000fe20000000000 */
[----:B------:R-:W-:Y:S01]  /*1740*/  ISETP.GE.U32.AND P2, PT, R6, 0x7ca00000, PT ;  /* 0x7ca000000600780c */ /* 0x000fe20003f46070 */
[----:B------:R-:W-:-:S03]  /*1750*/  IMAD.MOV.U32 R10, RZ, RZ, R18 ;  /* 0x000000ffff0a7224 */ /* 0x000fc600078e0012 */
[----:B------:R-:W-:Y:S01]  /*1760*/  DMUL R2, R2, R24 ;  /* 0x0000001802027228 */ /* 0x000fe20000000000 */
[----:B------:R-:W-:Y:S02]  /*1770*/  IMAD R25, R14, 0x100000, R23 ;  /* 0x001000000e197824 */ /* 0x000fe400078e0217 */
[----:B------:R-:W-:Y:S01]  /*1780*/  DFMA R20, R4, R10, R8 ;  /* 0x0000000a0414722b */ /* 0x000fe20000000008 */
        /* <DEDUP_REMOVED lines=9> */
[----:B------:R-:W-:-:S03]  /*1820*/  IMAD.MOV.U32 R24, RZ, RZ, RZ ;  /* 0x000000ffff187224 */ /* 0x000fc600078e00ff */
[----:B------:R-:W-:-:S04]  /*1830*/  SHF.R.S32.HI R15, RZ, 0x1, R0 ;  /* 0x00000001ff0f7819 */ /* 0x000fc80000011400 */
[----:B------:R-:W-:Y:S01]  /*1840*/  LEA R23, R15, R23, 0x14 ;  /* 0x000000170f177211 */ /* 0x000fe200078ea0ff */
[----:B------:R-:W-:-:S05]  /*1850*/  IMAD.IADD R14, R14, 0x1, -R15 ;  /* 0x000000010e0e7824 */ /* 0x000fca00078e0a0f */
[----:B------:R-:W-:-:S06]  /*1860*/  LEA R25, R14, 0x3ff00000, 0x14 ;  /* 0x3ff000000e197811 */ /* 0x000fcc00078ea0ff */
[----:B------:R-:W-:-:S11]  /*1870*/  DMUL R24, R22, R24 ;  /* 0x0000001816187228 */ /* 0x000fd60000000000 */
.L_x_10:
[----:B------:R-:W-:Y:S01]  /*1880*/  DMUL R16, R2, R24 ;  /* 0x0000001802107228 */ /* 0x000fe20000000000 */
[----:B------:R-:W-:Y:S10]  /*1890*/  @!P2 BRA `(.L_x_11) ;  /* 0x000000000028a947 */ /* 0x000ff40003800000 */
[----:B------:R-:W-:Y:S01]  /*18a0*/  IMAD.MOV.U32 R2, RZ, RZ, R12 ;  /* 0x000000ffff027224 */ /* 0x000fe200078e000c */
[----:B------:R-:W-:Y:S01]  /*18b0*/  MOV R10, 0x1920 ;  /* 0x00001920000a7802 */ /* 0x000fe20000000f00 */
[----:B------:R-:W-:Y:S02]  /*18c0*/  IMAD.MOV.U32 R15, RZ, RZ, R13 ;  /* 0x000000ffff0f7224 */ /* 0x000fe400078e000d */
[----:B------:R-:W-:Y:S02]  /*18d0*/  IMAD.MOV.U32 R0, RZ, RZ, R18 ;  /* 0x000000ffff007224 */ /* 0x000fe400078e0012 */
[----:B------:R-:W-:Y:S02]  /*18e0*/  IMAD.MOV.U32 R19, RZ, RZ, R5 ;  /* 0x000000ffff137224 */ /* 0x000fe400078e0005 */
[----:B------:R-:W-:Y:S02]  /*18f0*/  IMAD.MOV.U32 R12, RZ, RZ, R6 ;  /* 0x000000ffff0c7224 */ /* 0x000fe400078e0006 */
[----:B------:R-:W-:-:S07]  /*1900*/  IMAD.MOV.U32 R13, RZ, RZ, R11 ;  /* 0x000000ffff0d7224 */ /* 0x000fce00078e000b */
[----:B------:R-:W-:Y:S05]  /*1910*/  CALL.REL.NOINC `($__internal_1_$__cuda_sm20_dsqrt_rn_f64_mediumpath_v1) ;  /* 0x0000000400dc7944 */ /* 0x000fea0003c00000 */
[----:B------:R-:W-:Y:S01]  /*1920*/  MOV R20, R8 ;  /* 0x0000000800147202 */ /* 0x000fe20000000f00 */
[----:B------:R-:W-:-:S07]  /*1930*/  IMAD.MOV.U32 R21, RZ, RZ, R9 ;  /* 0x000000ffff157224 */ /* 0x000fce00078e0009 */
.L_x_11:
[----:B------:R-:W0:Y:S01]  /*1940*/  MUFU.RCP64H R3, R21 ;  /* 0x0000001500037308 */ /* 0x000e220000001800 */
[----:B------:R-:W-:Y:S01]  /*1950*/  IMAD.MOV.U32 R2, RZ, RZ, 0x1 ;  /* 0x00000001ff027424 */ /* 0x000fe200078e00ff */
[----:B------:R-:W-:-:S05]  /*1960*/  FSETP.GEU.AND P1, PT, |R17|, 6.5827683646048100446e-37, PT ;  /* 0x036000001100780b */ /* 0x000fca0003f2e200 */
[----:B0-----:R-:W-:-:S08]  /*1970*/  DFMA R4, R2, -R20, 1 ;  /* 0x3ff000000204742b */ /* 0x001fd00000000814 */
[----:B------:R-:W-:-:S08]  /*1980*/  DFMA R4, R4, R4, R4 ;  /* 0x000000040404722b */ /* 0x000fd00000000004 */
[----:B------:R-:W-:-:S08]  /*1990*/  DFMA R4, R2, R4, R2 ;  /* 0x000000040204722b */ /* 0x000fd00000000002 */
[----:B------:R-:W-:-:S08]  /*19a0*/  DFMA R2, R4, -R20, 1 ;  /* 0x3ff000000402742b */ /* 0x000fd00000000814 */
[----:B------:R-:W-:-:S08]  /*19b0*/  DFMA R2, R4, R2, R4 ;  /* 0x000000020402722b */ /* 0x000fd00000000004 */
[----:B------:R-:W-:-:S08]  /*19c0*/  DMUL R4, R16, R2 ;  /* 0x0000000210047228 */ /* 0x000fd00000000000 */
[----:B------:R-:W-:-:S08]  /*19d0*/  DFMA R6, R4, -R20, R16 ;  /* 0x800000140406722b */ /* 0x000fd00000000010 */
[----:B------:R-:W-:-:S10]  /*19e0*/  DFMA R2, R2, R6, R4 ;  /* 0x000000060202722b */ /* 0x000fd40000000004 */
[----:B------:R-:W-:-:S05]  /*19f0*/  FFMA R0, RZ, R21, R3 ;  /* 0x00000015ff007223 */ /* 0x000fca0000000003 */
[----:B------:R-:W-:-:S13]  /*1a00*/  FSETP.GT.AND P0, PT, |R0|, 1.469367938527859385e-39, PT ;  /* 0x001000000000780b */ /* 0x000fda0003f04200 */
[----:B------:R-:W-:Y:S05]  /*1a10*/  @P0 BRA P1, `(.L_x_12) ;  /* 0x0000000000100947 */ /* 0x000fea0000800000 */
[----:B------:R-:W-:Y:S01]  /*1a20*/  IMAD.MOV.U32 R14, RZ, RZ, R20 ;  /* 0x000000ffff0e7224 */ /* 0x000fe200078e0014 */
[----:B------:R-:W-:Y:S01]  /*1a30*/  MOV R28, 0x1a60 ;  /* 0x00001a60001c7802 */ /* 0x000fe20000000f00 */
[----:B------:R-:W-:-:S07]  /*1a40*/  IMAD.MOV.U32 R15, RZ, RZ, R21 ;  /* 0x000000ffff0f7224 */ /* 0x000fce00078e0015 */
[----:B------:R-:W-:Y:S05]  /*1a50*/  CALL.REL.NOINC `($__internal_0_$__cuda_sm20_div_rn_f64_full) ;  /* 0x0000000000287944 */ /* 0x000fea0003c00000 */
.L_x_12:
[----:B------:R-:W-:Y:S02]  /*1a60*/  IMAD.MOV.U32 R10, RZ, RZ, R2 ;  /* 0x000000ffff0a7224 */ /* 0x000fe400078e0002 */
[----:B------:R-:W-:-:S07]  /*1a70*/  IMAD.MOV.U32 R11, RZ, RZ, R3 ;  /* 0x000000ffff0b7224 */ /* 0x000fce00078e0003 */
.L_x_7:
[----:B------:R-:W0:Y:S01]  /*1a80*/  LDCU UR6, c[0x0][0x398] ;  /* 0x00007300ff0677ac */ /* 0x000e220008000800 */
[----:B------:R-:W1:Y:S01]  /*1a90*/  LDC.64 R4, c[0x0][0x3a0] ;  /* 0x0000e800ff047b82 */ /* 0x000e620000000a00 */
[----:B0-----:R-:W0:Y:S01]  /*1aa0*/  F2F.F64.F32 R2, UR6 ;  /* 0x0000000600027d10 */ /* 0x001e220008201800 */
[----:B-1----:R-:W-:Y:S01]  /*1ab0*/  IMAD.WIDE.U32 R26, R26, 0x4, R4 ;  /* 0x000000041a1a7825 */ /* 0x002fe200078e0004 */
[----:B0-----:R-:W-:-:S10]  /*1ac0*/  DMUL R2, R2, R10 ;  /* 0x0000000a02027228 */ /* 0x001fd40000000000 */
[----:B------:R-:W0:Y:S02]  /*1ad0*/  F2F.F32.F64 R3, R2 ;  /* 0x0000000200037310 */ /* 0x000e240000301000 */
[----:B0-----:R-:W-:Y:S01]  /*1ae0*/  STG.E desc[UR4][R26.64], R3 ;  /* 0x000000031a007986 */ /* 0x001fe2000c101904 */
[----:B------:R-:W-:Y:S05]  /*1af0*/  EXIT ;  /* 0x000000000000794d */ /* 0x000fea0003800000 */
        .weak           $__internal_0_$__cuda_sm20_div_rn_f64_full
        .type           $__internal_0_$__cuda_sm20_div_rn_f64_full,@function
        .size           $__internal_0_$__cuda_sm20_div_rn_f64_full,($__internal_1_$__cuda_sm20_dsqrt_rn_f64_mediumpath_v1 - $__internal_0_$__cuda_sm20_div_rn_f64_full)
$__internal_0_$__cuda_sm20_div_rn_f64_full:
[C---:B------:R-:W-:Y:S01]  /*1b00*/  FSETP.GEU.AND P0, PT, |R15|.reuse, 1.469367938527859385e-39, PT ;  /* 0x001000000f00780b */ /* 0x040fe20003f0e200 */
[----:B------:R-:W-:Y:S01]  /*1b10*/  IMAD.MOV.U32 R18, RZ, RZ, R16 ;  /* 0x000000ffff127224 */ /* 0x000fe200078e0010 */
[C---:B------:R-:W-:Y:S02]  /*1b20*/  LOP3.LUT R12, R15.reuse, 0x800fffff, RZ, 0xc0, !PT ;  /* 0x800fffff0f0c7812 */ /* 0x040fe400078ec0ff */
[----:B------:R-:W-:Y:S02]  /*1b30*/  MOV R22, 0x1 ;  /* 0x0000000100167802 */ /* 0x000fe40000000f00 */
[----:B------:R-:W-:Y:S01]  /*1b40*/  LOP3.LUT R13, R12, 0x3ff00000, RZ, 0xfc, !PT ;  /* 0x3ff000000c0d7812 */ /* 0x000fe200078efcff */
[----:B------:R-:W-:Y:S01]  /*1b50*/  IMAD.MOV.U32 R12, RZ, RZ, R14 ;  /* 0x000000ffff0c7224 */ /* 0x000fe200078e000e */
[----:B------:R-:W-:-:S05]  /*1b60*/  LOP3.LUT R4, R15, 0x7ff00000, RZ, 0xc0, !PT ;  /* 0x7ff000000f047812 */ /* 0x000fca00078ec0ff */
[----:B------:R-:W-:-:S06]  /*1b70*/  @!P0 DMUL R12, R14, 8.98846567431157953865e+307 ;  /* 0x7fe000000e0c8828 */ /* 0x000fcc0000000000 */
[----:B------:R-:W0:Y:S02]  /*1b80*/  MUFU.RCP64H R23, R13 ;  /* 0x0000000d00177308 */ /* 0x000e240000001800 */
[----:B0-----:R-:W-:-:S08]  /*1b90*/  DFMA R2, R22, -R12, 1 ;  /* 0x3ff000001602742b */ /* 0x001fd0000000080c */
[----:B------:R-:W-:-:S08]  /*1ba0*/  DFMA R2, R2, R2, R2 ;  /* 0x000000020202722b */ /* 0x000fd00000000002 */
[----:B------:R-:W-:Y:S01]  /*1bb0*/  DFMA R22, R22, R2, R22 ;  /* 0x000000021616722b */ /* 0x000fe20000000016 */
[----:B------:R-:W-:Y:S01]  /*1bc0*/  LOP3.LUT R3, R17, 0x7ff00000, RZ, 0xc0, !PT ;  /* 0x7ff0000011037812 */ /* 0x000fe200078ec0ff */
[----:B------:R-:W-:-:S03]  /*1bd0*/  IMAD.MOV.U32 R2, RZ, RZ, 0x1ca00000 ;  /* 0x1ca00000ff027424 */ /* 0x000fc600078e00ff */
[----:B------:R-:W-:Y:S01]  /*1be0*/  ISETP.GE.U32.AND P1, PT, R3, R4, PT ;  /* 0x000000040300720c */ /* 0x000fe20003f26070 */
[----:B------:R-:W-:Y:S02]  /*1bf0*/  IMAD.MOV.U32 R0, RZ, RZ, R3 ;  /* 0x000000ffff007224 */ /* 0x000fe400078e0003 */
[----:B------:R-:W-:Y:S01]  /*1c00*/  DFMA R20, R22, -R12, 1 ;  /* 0x3ff000001614742b */ /* 0x000fe2000000080c */
[----:B------:R-:W-:Y:S02]  /*1c10*/  SEL R19, R2, 0x63400000, !P1 ;  /* 0x6340000002137807 */ /* 0x000fe40004800000 */
[----:B------:R-:W-:Y:S02]  /*1c20*/  FSETP.GEU.AND P1, PT, |R17|, 1.469367938527859385e-39, PT ;  /* 0x001000001100780b */ /* 0x000fe40003f2e200 */
[----:B------:R-:W-:-:S03]  /*1c30*/  LOP3.LUT R19, R19, 0x800fffff, R17, 0xf8, !PT ;  /* 0x800fffff13137812 */ /* 0x000fc600078ef811 */
[----:B------:R-:W-:-:S08]  /*1c40*/  DFMA R20, R22, R20, R22 ;  /* 0x000000141614722b */ /* 0x000fd00000000016 */
[----:B------:R-:W-:Y:S05]  /*1c50*/  @P1 BRA `(.L_x_13) ;  /* 0x0000000000201947 */ /* 0x000fea0003800000 */
[----:B------:R-:W-:Y:S01]  /*1c60*/  LOP3.LUT R0, R15, 0x7ff00000, RZ, 0xc0, !PT ;  /* 0x7ff000000f007812 */ /* 0x000fe200078ec0ff */
[----:B------:R-:W-:-:S03]  /*1c70*/  IMAD.MOV.U32 R22, RZ, RZ, RZ ;  /* 0x000000ffff167224 */ /* 0x000fc600078e00ff */
[----:B------:R-:W-:-:S04]  /*1c80*/  ISETP.GE.U32.AND P1, PT, R3, R0, PT ;  /* 0x000000000300720c */ /* 0x000fc80003f26070 */
[----:B------:R-:W-:-:S04]  /*1c90*/  SEL R23, R2, 0x63400000, !P1 ;  /* 0x6340000002177807 */ /* 0x000fc80004800000 */
[----:B------:R-:W-:-:S04]  /*1ca0*/  LOP3.LUT R23, R23, 0x80000000, R17, 0xf8, !PT ;  /* 0x8000000017177812 */ /* 0x000fc800078ef811 */
[----:B------:R-:W-:-:S06]  /*1cb0*/  LOP3.LUT R23, R23, 0x100000, RZ, 0xfc, !PT ;  /* 0x0010000017177812 */ /* 0x000fcc00078efcff */
[----:B------:R-:W-:-:S10]  /*1cc0*/  DFMA R18, R18, 2, -R22 ;  /* 0x400000001212782b */ /* 0x000fd40000000816 */
[----:B------:R-:W-:-:S07]  /*1cd0*/  LOP3.LUT R0, R19, 0x7ff00000, RZ, 0xc0, !PT ;  /* 0x7ff0000013007812 */ /* 0x000fce00078ec0ff */
.L_x_13:
[----:B------:R-:W-:Y:S01]  /*1ce0*/  DMUL R22, R20, R18 ;  /* 0x0000001214167228 */ /* 0x000fe20000000000 */
[----:B------:R-:W-:-:S07]  /*1cf0*/  @!P0 LOP3.LUT R4, R13, 0x7ff00000, RZ, 0xc0, !PT ;  /* 0x7ff000000d048812 */ /* 0x000fce00078ec0ff */
[----:B------:R-:W-:-:S08]  /*1d00*/  DFMA R24, R22, -R12, R18 ;  /* 0x8000000c1618722b */ /* 0x000fd00000000012 */
[----:B------:R-:W-:Y:S01]  /*1d10*/  DFMA R24, R20, R24, R22 ;  /* 0x000000181418722b */ /* 0x000fe20000000016 */
[----:B------:R-:W-:Y:S02]  /*1d20*/  VIADD R20, R0, 0xffffffff ;  /* 0xffffffff00147836 */ /* 0x000fe40000000000 */
[----:B------:R-:W-:-:S03]  /*1d30*/  VIADD R21, R4, 0xffffffff ;  /* 0xffffffff04157836 */ /* 0x000fc60000000000 */
[----:B------:R-:W-:-:S04]  /*1d40*/  ISETP.GT.U32.AND P0, PT, R20, 0x7feffffe, PT ;  /* 0x7feffffe1400780c */ /* 0x000fc80003f04070 */
[----:B------:R-:W-:-:S13]  /*1d50*/  ISETP.GT.U32.OR P0, PT, R21, 0x7feffffe, P0 ;  /* 0x7feffffe1500780c */ /* 0x000fda0000704470 */
[----:B------:R-:W-:Y:S05]  /*1d60*/  @P0 BRA `(.L_x_14) ;  /* 0x00000000006c0947 */ /* 0x000fea0003800000 */
[----:B------:R-:W-:Y:S01]  /*1d70*/  LOP3.LUT R4, R15, 0x7ff00000, RZ, 0xc0, !PT ;  /* 0x7ff000000f047812 */ /* 0x000fe200078ec0ff */
[----:B------:R-:W-:-:S03]  /*1d80*/  IMAD.MOV.U32 R16, RZ, RZ, RZ ;  /* 0x000000ffff107224 */ /* 0x000fc600078e00ff */
[CC--:B------:R-:W-:Y:S02]  /*1d90*/  VIADDMNMX R0, R3.reuse, -R4.reuse, 0xb9600000, !PT ;  /* 0xb960000003007446 */ /* 0x0c0fe40007800904 */
[----:B------:R-:W-:Y:S02]  /*1da0*/  ISETP.GE.U32.AND P0, PT, R3, R4, PT ;  /* 0x000000040300720c */ /* 0x000fe40003f06070 */
[----:B------:R-:W-:Y:S02]  /*1db0*/  VIMNMX R0, PT, PT, R0, 0x46a00000, PT ;  /* 0x46a0000000007848 */ /* 0x000fe40003fe0100 */
[----:B------:R-:W-:-:S05]  /*1dc0*/  SEL R3, R2, 0x63400000, !P0 ;  /* 0x6340000002037807 */ /* 0x000fca0004000000 */
[----:B------:R-:W-:-:S05]  /*1dd0*/  IMAD.IADD R0, R0, 0x1, -R3 ;  /* 0x0000000100007824 */ /* 0x000fca00078e0a03 */
[----:B------:R-:W-:-:S06]  /*1de0*/  IADD3 R17, PT, PT, R0, 0x7fe00000, RZ ;  /* 0x7fe0000000117810 */ /* 0x000fcc0007ffe0ff */
[----:B------:R-:W-:-:S10]  /*1df0*/  DMUL R2, R24, R16 ;  /* 0x0000001018027228 */ /* 0x000fd40000000000 */
[----:B------:R-:W-:-:S13]  /*1e00*/  FSETP.GTU.AND P0, PT, |R3|, 1.469367938527859385e-39, PT ;  /* 0x001000000300780b */ /* 0x000fda0003f0c200 */
[----:B------:R-:W-:Y:S05]  /*1e10*/  @P0 BRA `(.L_x_15) ;  /* 0x0000000000940947 */ /* 0x000fea0003800000 */
[----:B------:R-:W-:Y:S01]  /*1e20*/  DFMA R12, R24, -R12, R18 ;  /* 0x8000000c180c722b */ /* 0x000fe20000000012 */
[----:B------:R-:W-:-:S09]  /*1e30*/  IMAD.MOV.U32 R16, RZ, RZ, RZ ;  /* 0x000000ffff107224 */ /* 0x000fd200078e00ff */
[C---:B------:R-:W-:Y:S02]  /*1e40*/  FSETP.NEU.AND P0, PT, R13.reuse, RZ, PT ;  /* 0x000000ff0d00720b */ /* 0x040fe40003f0d000 */
[----:B------:R-:W-:-:S04]  /*1e50*/  LOP3.LUT R15, R13, 0x80000000, R15, 0x48, !PT ;  /* 0x800000000d0f7812 */ /* 0x000fc800078e480f */
[----:B------:R-:W-:-:S07]  /*1e60*/  LOP3.LUT R17, R15, R17, RZ, 0xfc, !PT ;  /* 0x000000110f117212 */ /* 0x000fce00078efcff */
[----:B------:R-:W-:Y:S05]  /*1e70*/  @!P0 BRA `(.L_x_15) ;  /* 0x00000000007c8947 */ /* 0x000fea0003800000 */
[----:B------:R-:W-:Y:S01]  /*1e80*/  IMAD.MOV R13, RZ, RZ, -R0 ;  /* 0x000000ffff0d7224 */ /* 0x000fe200078e0a00 */
[----:B------:R-:W-:Y:S01]  /*1e90*/  DMUL.RP R16, R24, R16 ;  /* 0x0000001018107228 */ /* 0x000fe20000008000 */
[----:B------:R-:W-:-:S06]  /*1ea0*/  IMAD.MOV.U32 R12, RZ, RZ, RZ ;  /* 0x000000ffff0c7224 */ /* 0x000fcc00078e00ff */
[----:B------:R-:W-:-:S03]  /*1eb0*/  DFMA R12, R2, -R12, R24 ;  /* 0x8000000c020c722b */ /* 0x000fc60000000018 */
[----:B------:R-:W-:-:S03]  /*1ec0*/  LOP3.LUT R15, R17, R15, RZ, 0x3c, !PT ;  /* 0x0000000f110f7212 */ /* 0x000fc600078e3cff */
[----:B------:R-:W-:-:S04]  /*1ed0*/  IADD3 R12, PT, PT, -R0, -0x43300000, RZ ;  /* 0xbcd00000000c7810 */ /* 0x000fc80007ffe1ff */
[----:B------:R-:W-:-:S04]  /*1ee0*/  FSETP.NEU.AND P0, PT, |R13|, R12, PT ;  /* 0x0000000c0d00720b */ /* 0x000fc80003f0d200 */
[----:B------:R-:W-:Y:S02]  /*1ef0*/  FSEL R2, R16, R2, !P0 ;  /* 0x0000000210027208 */ /* 0x000fe40004000000 */
[----:B------:R-:W-:Y:S01]  /*1f00*/  FSEL R3, R15, R3, !P0 ;  /* 0x000000030f037208 */ /* 0x000fe20004000000 */
[----:B------:R-:W-:Y:S06]  /*1f10*/  BRA `(.L_x_15) ;  /* 0x0000000000547947 */ /* 0x000fec0003800000 */
.L_x_14:
[----:B------:R-:W-:-:S14]  /*1f20*/  DSETP.NAN.AND P0, PT, R16, R16, PT ;  /* 0x000000101000722a */ /* 0x000fdc0003f08000 */
[----:B------:R-:W-:Y:S05]  /*1f30*/  @P0 BRA `(.L_x_16) ;  /* 0x0000000000440947 */ /* 0x000fea0003800000 */
[----:B------:R-:W-:-:S14]  /*1f40*/  DSETP.NAN.AND P0, PT, R14, R14, PT ;  /* 0x0000000e0e00722a */ /* 0x000fdc0003f08000 */
[----:B------:R-:W-:Y:S05]  /*1f50*/  @P0 BRA `(.L_x_17) ;  /* 0x0000000000300947 */ /* 0x000fea0003800000 */
[----:B------:R-:W-:Y:S01]  /*1f60*/  ISETP.NE.AND P0, PT, R0, R4, PT ;  /* 0x000000040000720c */ /* 0x000fe20003f05270 */
[----:B------:R-:W-:Y:S02]  /*1f70*/  IMAD.MOV.U32 R2, RZ, RZ, 0x0 ;  /* 0x00000000ff027424 */ /* 0x000fe400078e00ff */
[----:B------:R-:W-:-:S10]  /*1f80*/  IMAD.MOV.U32 R3, RZ, RZ, -0x80000 ;  /* 0xfff80000ff037424 */ /* 0x000fd400078e00ff */
[----:B------:R-:W-:Y:S05]  /*1f90*/  @!P0 BRA `(.L_x_15) ;  /* 0x0000000000348947 */ /* 0x000fea0003800000 */
[----:B------:R-:W-:Y:S02]  /*1fa0*/  ISETP.NE.AND P0, PT, R0, 0x7ff00000, PT ;  /* 0x7ff000000000780c */ /* 0x000fe40003f05270 */
[----:B------:R-:W-:Y:S02]  /*1fb0*/  LOP3.LUT R3, R17, 0x80000000, R15, 0x48, !PT ;  /* 0x8000000011037812 */ /* 0x000fe400078e480f */
[----:B------:R-:W-:-:S13]  /*1fc0*/  ISETP.EQ.OR P0, PT, R4, RZ, !P0 ;  /* 0x000000ff0400720c */ /* 0x000fda0004702670 */
[----:B------:R-:W-:Y:S01]  /*1fd0*/  @P0 LOP3.LUT R0, R3, 0x7ff00000, RZ, 0xfc, !PT ;  /* 0x7ff0000003000812 */ /* 0x000fe200078efcff */
[----:B------:R-:W-:Y:S01]  /*1fe0*/  @!P0 IMAD.MOV.U32 R2, RZ, RZ, RZ ;  /* 0x000000ffff028224 */ /* 0x000fe200078e00ff */
[----:B------:R-:W-:-:S03]  /*1ff0*/  @P0 MOV R2, RZ ;  /* 0x000000ff00020202 */ /* 0x000fc60000000f00 */
[----:B------:R-:W-:Y:S01]  /*2000*/  @P0 IMAD.MOV.U32 R3, RZ, RZ, R0 ;  /* 0x000000ffff030224 */ /* 0x000fe200078e0000 */
[----:B------:R-:W-:Y:S06]  /*2010*/  BRA `(.L_x_15) ;  /* 0x0000000000147947 */ /* 0x000fec0003800000 */
.L_x_17:
[----:B------:R-:W-:Y:S01]  /*2020*/  LOP3.LUT R3, R15, 0x80000, RZ, 0xfc, !PT ;  /* 0x000800000f037812 */ /* 0x000fe200078efcff */
[----:B------:R-:W-:Y:S01]  /*2030*/  IMAD.MOV.U32 R2, RZ, RZ, R14 ;  /* 0x000000ffff027224 */ /* 0x000fe200078e000e */
[----:B------:R-:W-:Y:S06]  /*2040*/  BRA `(.L_x_15) ;  /* 0x0000000000087947 */ /* 0x000fec0003800000 */
.L_x_16:
[----:B------:R-:W-:Y:S01]  /*2050*/  LOP3.LUT R3, R17, 0x80000, RZ, 0xfc, !PT ;  /* 0x0008000011037812 */ /* 0x000fe200078efcff */
[----:B------:R-:W-:-:S07]  /*2060*/  IMAD.MOV.U32 R2, RZ, RZ, R16 ;  /* 0x000000ffff027224 */ /* 0x000fce00078e0010 */
.L_x_15:
[----:B------:R-:W-:-:S04]  /*2070*/  IMAD.MOV.U32 R29, RZ, RZ, 0x0 ;  /* 0x00000000ff1d7424 */ /* 0x000fc800078e00ff */
[----:B------:R-:W-:Y:S05]  /*2080*/  RET.REL.NODEC R28 `(_Z5saxpyiffPffS_) ;  /* 0xffffffdc1cdc7950 */ /* 0x000fea0003c3ffff */
        .weak           $__internal_1_$__cuda_sm20_dsqrt_rn_f64_mediumpath_v1
        .type           $__internal_1_$__cuda_sm20_dsqrt_rn_f64_mediumpath_v1,@function
        .size           $__internal_1_$__cuda_sm20_dsqrt_rn_f64_mediumpath_v1,($_Z5saxpyiffPffS_$__internal_accurate_pow - $__internal_1_$__cuda_sm20_dsqrt_rn_f64_mediumpath_v1)
$__internal_1_$__cuda_sm20_dsqrt_rn_f64_mediumpath_v1:
[----:B------:R-:W-:Y:S01]  /*2090*/  ISETP.GE.U32.AND P0, PT, R12, -0x3400000, PT ;  /* 0xfcc000000c00780c */ /* 0x000fe20003f06070 */
[----:B------:R-:W-:Y:S02]  /*20a0*/  IMAD.MOV.U32 R3, RZ, RZ, R15 ;  /* 0x000000ffff037224 */ /* 0x000fe400078e000f */
[----:B------:R-:W-:Y:S02]  /*20b0*/  IMAD.MOV.U32 R18, RZ, RZ, R4 ;  /* 0x000000ffff127224 */ /* 0x000fe400078e0004 */
[----:B------:R-:W-:-:S08]  /*20c0*/  IMAD.MOV.U32 R12, RZ, RZ, R0 ;  /* 0x000000ffff0c7224 */ /* 0x000fd000078e0000 */
[----:B------:R-:W-:Y:S05]  /*20d0*/  @!P0 BRA `(.L_x_18) ;  /* 0x0000000000208947 */ /* 0x000fea0003800000 */
[----:B------:R-:W-:-:S10]  /*20e0*/  DFMA.RM R8, R18, R12, R8 ;  /* 0x0000000c1208722b */ /* 0x000fd40000004008 */
[----:B------:R-:W-:-:S04]  /*20f0*/  IADD3 R12, P0, PT, R8, 0x1, RZ ;  /* 0x00000001080c7810 */ /* 0x000fc80007f1e0ff */
[----:B------:R-:W-:-:S06]  /*2100*/  IADD3.X R13, PT, PT, RZ, R9, RZ, P0, !PT ;  /* 0x00000009ff0d7210 */ /* 0x000fcc00007fe4ff */
[----:B------:R-:W-:-:S08]  /*2110*/  DFMA.RP R2, -R8, R12, R2 ;  /* 0x0000000c0802722b */ /* 0x000fd00000008102 */
[----:B------:R-:W-:-:S06]  /*2120*/  DSETP.GT.AND P0, PT, R2, RZ, PT ;  /* 0x000000ff0200722a */ /* 0x000fcc0003f04000 */
[----:B------:R-:W-:Y:S02]  /*2130*/  FSEL R8, R12, R8, P0 ;  /* 0x000000080c087208 */ /* 0x000fe40000000000 */
[----:B------:R-:W-:Y:S01]  /*2140*/  FSEL R9, R13, R9, P0 ;  /* 0x000000090d097208 */ /* 0x000fe20000000000 */
[----:B------:R-:W-:Y:S06]  /*2150*/  BRA `(.L_x_19) ;  /* 0x0000000000647947 */ /* 0x000fec0003800000 */
.L_x_18:
[----:B------:R-:W-:-:S14]  /*2160*/  DSETP.NE.AND P0, PT, R2, RZ, PT ;  /* 0x000000ff0200722a */ /* 0x000fdc0003f05000 */
[----:B------:R-:W-:Y:S05]  /*2170*/  @!P0 BRA `(.L_x_20) ;  /* 0x0000000000588947 */ /* 0x000fea0003800000 */
[----:B------:R-:W-:-:S13]  /*2180*/  ISETP.GE.AND P0, PT, R3, RZ, PT ;  /* 0x000000ff0300720c */ /* 0x000fda0003f06270 */
[----:B------:R-:W-:Y:S02]  /*2190*/  @!P0 IMAD.MOV.U32 R8, RZ, RZ, 0x0 ;  /* 0x00000000ff088424 */ /* 0x000fe400078e00ff */
[----:B------:R-:W-:Y:S01]  /*21a0*/  @!P0 IMAD.MOV.U32 R9, RZ, RZ, -0x80000 ;  /* 0xfff80000ff098424 */ /* 0x000fe200078e00ff */
[----:B------:R-:W-:Y:S06]  /*21b0*/  @!P0 BRA `(.L_x_19) ;  /* 0x00000000004c8947 */ /* 0x000fec0003800000 */
[----:B------:R-:W-:-:S13]  /*21c0*/  ISETP.GT.AND P0, PT, R3, 0x7fefffff, PT ;  /* 0x7fefffff0300780c */ /* 0x000fda0003f04270 */
[----:B------:R-:W-:Y:S05]  /*21d0*/  @P0 BRA `(.L_x_20) ;  /* 0x0000000000400947 */ /* 0x000fea0003800000 */
[----:B------:R-:W-:Y:S01]  /*21e0*/  DMUL R2, R2, 8.11296384146066816958e+31 ;  /* 0x4690000002027828 */ /* 0x000fe20000000000 */
[----:B------:R-:W-:Y:S02]  /*21f0*/  IMAD.MOV.U32 R8, RZ, RZ, RZ ;  /* 0x000000ffff087224 */ /* 0x000fe400078e00ff */
[----:B------:R-:W-:Y:S02]  /*2200*/  IMAD.MOV.U32 R14, RZ, RZ, 0x0 ;  /* 0x00000000ff0e7424 */ /* 0x000fe400078e00ff */
[----:B------:R-:W-:Y:S01]  /*2210*/  IMAD.MOV.U32 R15, RZ, RZ, 0x3fd80000 ;  /* 0x3fd80000ff0f7424 */ /* 0x000fe200078e00ff */
[----:B------:R-:W0:Y:S02]  /*2220*/  MUFU.RSQ64H R9, R3 ;  /* 0x0000000300097308 */ /* 0x000e240000001c00 */
[----:B0-----:R-:W-:-:S08]  /*2230*/  DMUL R12, R8, R8 ;  /* 0x00000008080c7228 */ /* 0x001fd00000000000 */
[----:B------:R-:W-:-:S08]  /*2240*/  DFMA R12, R2, -R12, 1 ;  /* 0x3ff00000020c742b */ /* 0x000fd0000000080c */
[----:B------:R-:W-:Y:S02]  /*2250*/  DFMA R14, R12, R14, 0.5 ;  /* 0x3fe000000c0e742b */ /* 0x000fe4000000000e */
[----:B------:R-:W-:-:S08]  /*2260*/  DMUL R12, R8, R12 ;  /* 0x0000000c080c7228 */ /* 0x000fd00000000000 */
[----:B------:R-:W-:-:S08]  /*2270*/  DFMA R12, R14, R12, R8 ;  /* 0x0000000c0e0c722b */ /* 0x000fd00000000008 */
[----:B------:R-:W-:Y:S02]  /*2280*/  DMUL R8, R2, R12 ;  /* 0x0000000c02087228 */ /* 0x000fe40000000000 */
[----:B------:R-:W-:-:S06]  /*2290*/  VIADD R13, R13, 0xfff00000 ;  /* 0xfff000000d0d7836 */ /* 0x000fcc0000000000 */
[----:B------:R-:W-:-:S08]  /*22a0*/  DFMA R14, R8, -R8, R2 ;  /* 0x80000008080e722b */ /* 0x000fd00000000002 */
[----:B------:R-:W-:-:S10]  /*22b0*/  DFMA R8, R12, R14, R8 ;  /* 0x0000000e0c08722b */ /* 0x000fd40000000008 */
[----:B------:R-:W-:Y:S01]  /*22c0*/  IADD3 R9, PT, PT, R9, -0x3500000, RZ ;  /* 0xfcb0000009097810 */ /* 0x000fe20007ffe0ff */
[----:B------:R-:W-:Y:S06]  /*22d0*/  BRA `(.L_x_19) ;  /* 0x0000000000047947 */ /* 0x000fec0003800000 */
.L_x_20:
[----:B------:R-:W-:-:S11]  /*22e0*/  DADD R8, R2, R2 ;  /* 0x0000000002087229 */ /* 0x000fd60000000002 */
.L_x_19:
[----:B------:R-:W-:-:S04]  /*22f0*/  IMAD.MOV.U32 R11, RZ, RZ, 0x0 ;  /* 0x00000000ff0b7424 */ /* 0x000fc800078e00ff */
[----:B------:R-:W-:Y:S05]  /*2300*/  RET.REL.NODEC R10 `(_Z5saxpyiffPffS_) ;  /* 0xffffffdc0a3c7950 */ /* 0x000fea0003c3ffff */
        .type           $_Z5saxpyiffPffS_$__internal_accurate_pow,@function
        .size           $_Z5saxpyiffPffS_$__internal_accurate_pow,(.L_x_25 - $_Z5saxpyiffPffS_$__internal_accurate_pow)
$_Z5saxpyiffPffS_$__internal_accurate_pow:
[----:B------:R-:W-:Y:S01]  /*2310*/  ISETP.GT.U32.AND P0, PT, R21, 0xfffff, PT ;  /* 0x000fffff1500780c */ /* 0x000fe20003f04070 */
[--C-:B------:R-:W-:Y:S01]  /*2320*/  IMAD.MOV.U32 R10, RZ, RZ, R21.reuse ;  /* 0x000000ffff0a7224 */ /* 0x100fe200078e0015 */
[----:B------:R-:W-:Y:S01]  /*2330*/  UMOV UR6, 0x7d2cafe2 ;  /* 0x7d2cafe200067882 */ /* 0x000fe20000000000 */
[----:B------:R-:W-:Y:S01]  /*2340*/  IMAD.MOV.U32 R16, RZ, RZ, R20 ;  /* 0x000000ffff107224 */ /* 0x000fe200078e0014 */
[----:B------:R-:W-:Y:S01]  /*2350*/  UMOV UR7, 0x3eb0f5ff ;  /* 0x3eb0f5ff00077882 */ /* 0x000fe20000000000 */
[----:B------:R-:W-:Y:S01]  /*2360*/  IMAD.MOV.U32 R12, RZ, RZ, RZ ;  /* 0x000000ffff0c7224 */ /* 0x000fe200078e00ff */
[----:B------:R-:W-:Y:S01]  /*2370*/  SHF.R.U32.HI R27, RZ, 0x14, R21 ;  /* 0x00000014ff1b7819 */ /* 0x000fe20000011615 */
[----:B------:R-:W-:Y:S01]  /*2380*/  IMAD.MOV.U32 R24, RZ, RZ, 0x41ad3b5a ;  /* 0x41ad3b5aff187424 */ /* 0x000fe200078e00ff */
[----:B------:R-:W-:Y:S01]  /*2390*/  UMOV UR8, 0x3b39803f ;  /* 0x3b39803f00087882 */ /* 0x000fe20000000000 */
[----:B------:R-:W-:Y:S01]  /*23a0*/  IMAD.MOV.U32 R25, RZ, RZ, 0x3ed0f5d2 ;  /* 0x3ed0f5d2ff197424 */ /* 0x000fe200078e00ff */
[----:B------:R-:W-:-:S03]  /*23b0*/  UMOV UR9, 0x3c7abc9e ;  /* 0x3c7abc9e00097882 */ /* 0x000fc60000000000 */
[----:B------:R-:W-:-:S10]  /*23c0*/  @!P0 DMUL R22, R20, 1.80143985094819840000e+16 ;  /* 0x4350000014168828 */ /* 0x000fd40000000000 */
[----:B------:R-:W-:Y:S01]  /*23d0*/  @!P0 IMAD.MOV.U32 R10, RZ, RZ, R23 ;  /* 0x000000ffff0a8224 */ /* 0x000fe200078e0017 */
[----:B------:R-:W-:Y:S01]  /*23e0*/  @!P0 LEA.HI R27, R23, 0xffffffca, RZ, 0xc ;  /* 0xffffffca171b8811 */ /* 0x000fe200078f60ff */
[----:B------:R-:W-:-:S03]  /*23f0*/  @!P0 IMAD.MOV.U32 R16, RZ, RZ, R22 ;  /* 0x000000ffff108224 */ /* 0x000fc600078e0016 */
[----:B------:R-:W-:-:S04]  /*2400*/  LOP3.LUT R10, R10, 0x800fffff, RZ, 0xc0, !PT ;  /* 0x800fffff0a0a7812 */ /* 0x000fc800078ec0ff */
[----:B------:R-:W-:-:S04]  /*2410*/  LOP3.LUT R17, R10, 0x3ff00000, RZ, 0xfc, !PT ;  /* 0x3ff000000a117812 */ /* 0x000fc800078efcff */
[----:B------:R-:W-:-:S13]  /*2420*/  ISETP.GE.U32.AND P1, PT, R17, 0x3ff6a09f, PT ;  /* 0x3ff6a09f1100780c */ /* 0x000fda0003f26070 */
[----:B------:R-:W-:-:S05]  /*2430*/  @P1 VIADD R11, R17, 0xfff00000 ;  /* 0xfff00000110b1836 */ /* 0x000fca0000000000 */
[----:B------:R-:W-:-:S06]  /*2440*/  @P1 MOV R17, R11 ;  /* 0x0000000b00111202 */ /* 0x000fcc0000000f00 */
        /* <DEDUP_REMOVED lines=8> */
[----:B------:R-:W-:-:S08]  /*24d0*/  DMUL R18, R14, R14 ;  /* 0x0000000e0e127228 */ /* 0x000fd00000000000 */
[----:B------:R-:W-:Y:S01]  /*24e0*/  DFMA R10, R18, UR6, R24 ;  /* 0x00000006120a7c2b */ /* 0x000fe20008000018 */
[----:B------:R-:W-:Y:S01]  /*24f0*/  UMOV UR6, 0x75488a3f ;  /* 0x75488a3f00067882 */ /* 0x000fe20000000000 */
[----:B------:R-:W-:Y:S01]  /*2500*/  UMOV UR7, 0x3ef3b20a ;  /* 0x3ef3b20a00077882 */ /* 0x000fe20000000000 */
[----:B------:R-:W-:-:S05]  /*2510*/  DADD R24, R16, -R14 ;  /* 0x0000000010187229 */ /* 0x000fca000000080e */
[----:B------:R-:W-:Y:S01]  /*2520*/  DFMA R10, R18, R10, UR6 ;  /* 0x00000006120a7e2b */ /* 0x000fe2000800000a */
[----:B------:R-:W-:Y:S01]  /*2530*/  UMOV UR6, 0xe4faecd5 ;  /* 0xe4faecd500067882 */ /* 0x000fe20000000000 */
[----:B------:R-:W-:Y:S01]  /*2540*/  UMOV UR7, 0x3f1745cd ;  /* 0x3f1745cd00077882 */ /* 0x000fe20000000000 */
[----:B------:R-:W-:-:S05]  /*2550*/  DADD R24, R24, R24 ;  /* 0x0000000018187229 */ /* 0x000fca0000000018 */
[----:B------:R-:W-:Y:S01]  /*2560*/  DFMA R10, R18, R10, UR6 ;  /* 0x00000006120a7e2b */ /* 0x000fe2000800000a */
[----:B------:R-:W-:Y:S01]  /*2570*/  UMOV UR6, 0x258a578b ;  /* 0x258a578b00067882 */ /* 0x000fe20000000000 */
[----:B------:R-:W-:Y:S01]  /*2580*/  UMOV UR7, 0x3f3c71c7 ;  /* 0x3f3c71c700077882 */ /* 0x000fe20000000000 */
[----:B------:R-:W-:-:S05]  /*2590*/  DFMA R24, R16, -R14, R24 ;  /* 0x8000000e1018722b */ /* 0x000fca0000000018 */
[----:B------:R-:W-:Y:S01]  /*25a0*/  DFMA R10, R18, R10, UR6 ;  /* 0x00000006120a7e2b */ /* 0x000fe2000800000a */
[----:B------:R-:W-:Y:S01]  /*25b0*/  UMOV UR6, 0x9242b910 ;  /* 0x9242b91000067882 */ /* 0x000fe20000000000 */
[----:B------:R-:W-:Y:S01]  /*25c0*/  UMOV UR7, 0x3f624924 ;  /* 0x3f62492400077882 */ /* 0x000fe20000000000 */
[----:B------:R-:W-:-:S05]  /*25d0*/  DMUL R12, R12, R24 ;  /* 0x000000180c0c7228 */ /* 0x000fca0000000000 */
[----:B------:R-:W-:Y:S01]  /*25e0*/  DFMA R10, R18, R10, UR6 ;  /* 0x00000006120a7e2b */ /* 0x000fe2000800000a */
[----:B------:R-:W-:Y:S01]  /*25f0*/  UMOV UR6, 0x99999dfb ;  /* 0x99999dfb00067882 */ /* 0x000fe20000000000 */
[----:B------:R-:W-:-:S03]  /*2600*/  UMOV UR7, 0x3f899999 ;  /* 0x3f89999900077882 */ /* 0x000fc60000000000 */
[----:B------:R-:W-:Y:S02]  /*2610*/  VIADD R23, R13, 0x100000 ;  /* 0x001000000d177836 */ /* 0x000fe40000000000 */
[----:B------:R-:W-:Y:S01]  /*2620*/  IMAD.MOV.U32 R22, RZ, RZ, R12 ;  /* 0x000000ffff167224 */ /* 0x000fe200078e000c */
[----:B------:R-:W-:Y:S01]  /*2630*/  DFMA R10, R18, R10, UR6 ;  /* 0x00000006120a7e2b */ /* 0x000fe2000800000a */
[----:B------:R-:W-:Y:S01]  /*2640*/  UMOV UR6, 0x55555555 ;  /* 0x5555555500067882 */ /* 0x000fe20000000000 */
[----:B------:R-:W-:-:S06]  /*2650*/  UMOV UR7, 0x3fb55555 ;  /* 0x3fb5555500077882 */ /* 0x000fcc0000000000 */
[----:B------:R-:W-:-:S08]  /*2660*/  DFMA R16, R18, R10, UR6 ;  /* 0x0000000612107e2b */ /* 0x000fd0000800000a */
[----:B------:R-:W-:Y:S01]  /*2670*/  DADD R24, -R16, UR6 ;  /* 0x0000000610187e29 */ /* 0x000fe20008000100 */
[----:B------:R-:W-:Y:S01]  /*2680*/  UMOV UR6, 0xb9e7b0 ;  /* 0x00b9e7b000067882 */ /* 0x000fe20000000000 */
[----:B------:R-:W-:-:S06]  /*2690*/  UMOV UR7, 0x3c46a4cb ;  /* 0x3c46a4cb00077882 */ /* 0x000fcc0000000000 */
[----:B------:R-:W-:Y:S02]  /*26a0*/  DFMA R18, R18, R10, R24 ;  /* 0x0000000a1212722b */ /* 0x000fe40000000018 */
[----:B------:R-:W-:-:S08]  /*26b0*/  DMUL R10, R14, R14 ;  /* 0x0000000e0e0a7228 */ /* 0x000fd00000000000 */
[C---:B------:R-:W-:Y:S02]  /*26c0*/  DFMA R20, R14.reuse, R14, -R10 ;  /* 0x0000000e0e14722b */ /* 0x040fe4000000080a */
[----:B------:R-:W-:-:S06]  /*26d0*/  DMUL R24, R14, R10 ;  /* 0x0000000a0e187228 */ /* 0x000fcc0000000000 */
[----:B------:R-:W-:Y:S02]  /*26e0*/  DFMA R20, R14, R22, R20 ;  /* 0x000000160e14722b */ /* 0x000fe40000000014 */
[----:B------:R-:W-:Y:S01]  /*26f0*/  DADD R22, R18, -UR6 ;  /* 0x8000000612167e29 */ /* 0x000fe20008000000 */
[----:B------:R-:W-:Y:S01]  /*2700*/  UMOV UR6, 0x80000000 ;  /* 0x8000000000067882 */ /* 0x000fe20000000000 */
[----:B------:R-:W-:Y:S01]  /*2710*/  DFMA R18, R14, R10, -R24 ;  /* 0x0000000a0e12722b */ /* 0x000fe20000000818 */
[----:B------:R-:W-:-:S07]  /*2720*/  UMOV UR7, 0x43300000 ;  /* 0x4330000000077882 */ /* 0x000fce0000000000 */
[----:B------:R-:W-:Y:S02]  /*2730*/  DFMA R18, R12, R10, R18 ;  /* 0x0000000a0c12722b */ /* 0x000fe40000000012 */
[----:B------:R-:W-:-:S06]  /*2740*/  DADD R10, R16, R22 ;  /* 0x00000000100a7229 */ /* 0x000fcc0000000016 */
[----:B------:R-:W-:Y:S02]  /*2750*/  DFMA R18, R14, R20, R18 ;  /* 0x000000140e12722b */ /* 0x000fe40000000012 */
[----:B------:R-:W-:Y:S02]  /*2760*/  DADD R20, R16, -R10 ;  /* 0x0000000010147229 */ /* 0x000fe4000000080a */
[----:B------:R-:W-:-:S06]  /*2770*/  DMUL R16, R10, R24 ;  /* 0x000000180a107228 */ /* 0x000fcc0000000000 */
[----:B------:R-:W-:Y:S02]  /*2780*/  DADD R22, R22, R20 ;  /* 0x0000000016167229 */ /* 0x000fe40000000014 */
[----:B------:R-:W-:-:S08]  /*2790*/  DFMA R20, R10, R24, -R16 ;  /* 0x000000180a14722b */ /* 0x000fd00000000810 */
[----:B------:R-:W-:-:S08]  /*27a0*/  DFMA R18, R10, R18, R20 ;  /* 0x000000120a12722b */ /* 0x000fd00000000014 */
[----:B------:R-:W-:-:S08]  /*27b0*/  DFMA R22, R22, R24, R18 ;  /* 0x000000181616722b */ /* 0x000fd00000000012 */
[----:B------:R-:W-:-:S08]  /*27c0*/  DADD R18, R16, R22 ;  /* 0x0000000010127229 */ /* 0x000fd00000000016 */
[--C-:B------:R-:W-:Y:S02]  /*27d0*/  DADD R10, R14, R18.reuse ;  /* 0x000000000e0a7229 */ /* 0x100fe40000000012 */
[----:B------:R-:W-:-:S06]  /*27e0*/  DADD R16, R16, -R18 ;  /* 0x0000000010107229 */ /* 0x000fcc0000000812 */
[----:B------:R-:W-:Y:S02]  /*27f0*/  DADD R14, R14, -R10 ;  /* 0x000000000e0e7229 */ /* 0x000fe4000000080a */
[----:B------:R-:W-:-:S06]  /*2800*/  DADD R16, R22, R16 ;  /* 0x0000000016107229 */ /* 0x000fcc0000000010 */
[----:B------:R-:W-:-:S08]  /*2810*/  DADD R14, R18, R14 ;  /* 0x00000000120e7229 */ /* 0x000fd0000000000e */
[----:B------:R-:W-:Y:S01]  /*2820*/  DADD R16, R16, R14 ;  /* 0x0000000010107229 */ /* 0x000fe2000000000e */
[C---:B------:R-:W-:Y:S01]  /*2830*/  VIADD R14, R27.reuse, 0xfffffc01 ;  /* 0xfffffc011b0e7836 */ /* 0x040fe20000000000 */
[----:B------:R-:W-:Y:S01]  /*2840*/  @P1 IADD3 R14, PT, PT, R27, -0x3fe, RZ ;  /* 0xfffffc021b0e1810 */ /* 0x000fe20007ffe0ff */
[----:B------:R-:W-:-:S03]  /*2850*/  IMAD.MOV.U32 R15, RZ, RZ, 0x43300000 ;  /* 0x43300000ff0f7424 */ /* 0x000fc600078e00ff */
[----:B------:R-:W-:Y:S02]  /*2860*/  LOP3.LUT R14, R14, 0x80000000, RZ, 0x3c, !PT ;  /* 0x800000000e0e7812 */ /* 0x000fe400078e3cff */
[----:B------:R-:W-:-:S04]  /*2870*/  DADD R16, R12, R16 ;  /* 0x000000000c107229 */ /* 0x000fc80000000010 */
[----:B------:R-:W-:Y:S01]  /*2880*/  DADD R14, R14, -UR6 ;  /* 0x800000060e0e7e29 */ /* 0x000fe20008000000 */
[----:B------:R-:W-:Y:S01]  /*2890*/  UMOV UR6, 0xfefa39ef ;  /* 0xfefa39ef00067882 */ /* 0x000fe20000000000 */
[----:B------:R-:W-:Y:S02]  /*28a0*/  UMOV UR7, 0x3fe62e42 ;  /* 0x3fe62e4200077882 */ /* 0x000fe40000000000 */
[----:B------:R-:W-:-:S08]  /*28b0*/  DADD R18, R10, R16 ;  /* 0x000000000a127229 */ /* 0x000fd00000000010 */
[--C-:B------:R-:W-:Y:S02]  /*28c0*/  DFMA R12, R14, UR6, R18.reuse ;  /* 0x000000060e0c7c2b */ /* 0x100fe40008000012 */
[----:B------:R-:W-:-:S06]  /*28d0*/  DADD R10, R10, -R18 ;  /* 0x000000000a0a7229 */ /* 0x000fcc0000000812 */
[----:B------:R-:W-:Y:S02]  /*28e0*/  DFMA R20, R14, -UR6, R12 ;  /* 0x800000060e147c2b */ /* 0x000fe4000800000c */
[----:B------:R-:W-:-:S06]  /*28f0*/  DADD R10, R16, R10 ;  /* 0x00000000100a7229 */ /* 0x000fcc000000000a */
[----:B------:R-:W-:-:S08]  /*2900*/  DADD R20, -R18, R20 ;  /* 0x0000000012147229 */ /* 0x000fd00000000114 */
[----:B------:R-:W-:-:S08]  /*2910*/  DADD R10, R10, -R20 ;  /* 0x000000000a0a7229 */ /* 0x000fd00000000814 */
[----:B------:R-:W-:-:S08]  /*2920*/  DFMA R14, R14, UR8, R10 ;  /* 0x000000080e0e7c2b */ /* 0x000fd0000800000a */
[----:B------:R-:W-:-:S08]  /*2930*/  DADD R16, R12, R14 ;  /* 0x000000000c107229 */ /* 0x000fd0000000000e */
[----:B------:R-:W-:Y:S02]  /*2940*/  DADD R12, R12, -R16 ;  /* 0x000000000c0c7229 */ /* 0x000fe40000000810 */
[----:B------:R-:W-:-:S06]  /*2950*/  DMUL R10, R16, 0.5 ;  /* 0x3fe00000100a7828 */ /* 0x000fcc0000000000 */
[----:B------:R-:W-:Y:S02]  /*2960*/  DADD R12, R14, R12 ;  /* 0x000000000e0c7229 */ /* 0x000fe4000000000c */
[----:B------:R-:W-:Y:S01]  /*2970*/  DFMA R16, R16, 0.5, -R10 ;  /* 0x3fe000001010782b */ /* 0x000fe2000000080a */
[----:B------:R-:W-:Y:S02]  /*2980*/  IMAD.MOV.U32 R14, RZ, RZ, 0x652b82fe ;  /* 0x652b82feff0e7424 */ /* 0x000fe400078e00ff */
[----:B------:R-:W-:-:S05]  /*2990*/  IMAD.MOV.U32 R15, RZ, RZ, 0x3ff71547 ;  /* 0x3ff71547ff0f7424 */ /* 0x000fca00078e00ff */
[----:B------:R-:W-:-:S08]  /*29a0*/  DFMA R16, R12, 0.5, R16 ;  /* 0x3fe000000c10782b */ /* 0x000fd00000000010 */
[----:B------:R-:W-:-:S08]  /*29b0*/  DADD R12, R10, R16 ;  /* 0x000000000a0c7229 */ /* 0x000fd00000000010 */
[----:B------:R-:W-:Y:S02]  /*29c0*/  DFMA R14, R12, R14, 6.75539944105574400000e+15 ;  /* 0x433800000c0e742b */ /* 0x000fe4000000000e */
[----:B------:R-:W-:Y:S01]  /*29d0*/  FSETP.GEU.AND P0, PT, |R13|, 4.1917929649353027344, PT ;  /* 0x4086232b0d00780b */ /* 0x000fe20003f0e200 */
[----:B------:R-:W-:-:S05]  /*29e0*/  DADD R10, R10, -R12 ;  /* 0x000000000a0a7229 */ /* 0x000fca000000080c */
[----:B------:R-:W-:-:S03]  /*29f0*/  DADD R18, R14, -6.75539944105574400000e+15 ;  /* 0xc33800000e127429 */ /* 0x000fc60000000000 */
[----:B------:R-:W-:-:S05]  /*2a00*/  DADD R16, R16, R10 ;  /* 0x0000000010107229 */ /* 0x000fca000000000a */
        /* <DEDUP_REMOVED lines=33> */
[----:B------:R-:W-:-:S08]  /*2c20*/  DFMA R20, R18, R20, 1 ;  /* 0x3ff000001214742b */ /* 0x000fd00000000014 */
[----:B------:R-:W-:-:S10]  /*2c30*/  DFMA R18, R18, R20, 1 ;  /* 0x3ff000001212742b */ /* 0x000fd40000000014 */
[----:B------:R-:W-:Y:S01]  /*2c40*/  IMAD R11, R14, 0x100000, R19 ;  /* 0x001000000e0b7824 */ /* 0x000fe200078e0213 */
[----:B------:R-:W-:Y:S01]  /*2c50*/  MOV R10, R18 ;  /* 0x00000012000a7202 */ /* 0x000fe20000000f00 */
[----:B------:R-:W-:Y:S06]  /*2c60*/  @!P0 BRA `(.L_x_21) ;  /* 0x0000000000348947 */ /* 0x000fec0003800000 */
[----:B------:R-:W-:Y:S01]  /*2c70*/  FSETP.GEU.AND P1, PT, |R13|, 4.2275390625, PT ;  /* 0x408748000d00780b */ /* 0x000fe20003f2e200 */
[C---:B------:R-:W-:Y:S02]  /*2c80*/  DADD R10, R12.reuse, +INF ;  /* 0x7ff000000c0a7429 */ /* 0x040fe40000000000 */
[----:B------:R-:W-:-:S08]  /*2c90*/  DSETP.GEU.AND P0, PT, R12, RZ, PT ;  /* 0x000000ff0c00722a */ /* 0x000fd00003f0e000 */
[----:B------:R-:W-:Y:S02]  /*2ca0*/  FSEL R10, R10, RZ, P0 ;  /* 0x000000ff0a0a7208 */ /* 0x000fe40000000000 */
[----:B------:R-:W-:Y:S01]  /*2cb0*/  FSEL R11, R11, RZ, P0 ;  /* 0x000000ff0b0b7208 */ /* 0x000fe20000000000 */
[----:B------:R-:W-:Y:S06]  /*2cc0*/  @P1 BRA `(.L_x_21) ;  /* 0x00000000001c1947 */ /* 0x000fec0003800000 */
[----:B------:R-:W-:-:S04]  /*2cd0*/  LEA.HI R10, R14, R14, RZ, 0x1 ;  /* 0x0000000e0e0a7211 */ /* 0x000fc800078f08ff */
[----:B------:R-:W-:-:S05]  /*2ce0*/  SHF.R.S32.HI R11, RZ, 0x1, R10 ;  /* 0x00000001ff0b7819 */ /* 0x000fca000001140a */
[----:B------:R-:W-:Y:S02]  /*2cf0*/  IMAD.IADD R10, R14, 0x1, -R11 ;  /* 0x000000010e0a7824 */ /* 0x000fe400078e0a0b */
[----:B------:R-:W-:-:S03]  /*2d00*/  IMAD R19, R11, 0x100000, R19 ;  /* 0x001000000b137824 */ /* 0x000fc600078e0213 */
[----:B------:R-:W-:Y:S01]  /*2d10*/  LEA R11, R10, 0x3ff00000, 0x14 ;  /* 0x3ff000000a0b7811 */ /* 0x000fe200078ea0ff */
[----:B------:R-:W-:-:S06]  /*2d20*/  IMAD.MOV.U32 R10, RZ, RZ, RZ ;  /* 0x000000ffff0a7224 */ /* 0x000fcc00078e00ff */
[----:B------:R-:W-:-:S11]  /*2d30*/  DMUL R10, R18, R10 ;  /* 0x0000000a120a7228 */ /* 0x000fd60000000000 */
.L_x_21:
[----:B------:R-:W-:Y:S02]  /*2d40*/  DFMA R16, R16, R10, R10 ;  /* 0x0000000a1010722b */ /* 0x000fe4000000000a */
[----:B------:R-:W-:-:S08]  /*2d50*/  DSETP.NEU.AND P0, PT, |R10|, +INF , PT ;  /* 0x7ff000000a00742a */ /* 0x000fd00003f0d200 */
[----:B------:R-:W-:Y:S01]  /*2d60*/  FSEL R12, R10, R16, !P0 ;  /* 0x000000100a0c7208 */ /* 0x000fe20004000000 */
[----:B------:R-:W-:Y:S01]  /*2d70*/  IMAD.MOV.U32 R10, RZ, RZ, R0 ;  /* 0x000000ffff0a7224 */ /* 0x000fe200078e0000 */
[----:B------:R-:W-:Y:S01]  /*2d80*/  FSEL R16, R11, R17, !P0 ;  /* 0x000000110b107208 */ /* 0x000fe20004000000 */
[----:B------:R-:W-:-:S04]  /*2d90*/  IMAD.MOV.U32 R11, RZ, RZ, 0x0 ;  /* 0x00000000ff0b7424 */ /* 0x000fc800078e00ff */
[----:B------:R-:W-:Y:S05]  /*2da0*/  RET.REL.NODEC R10 `(_Z5saxpyiffPffS_) ;  /* 0xffffffd00a947950 */ /* 0x000fea0003c3ffff */
.L_x_22:
[----:B------:R-:W-:-:S00]  /*2db0*/  BRA `(.L_x_22) ;  /* 0xfffffffc00fc7947 */ /* 0x000fc0000383ffff */
[----:B------:R-:W-:-:S00]  /*2dc0*/  NOP ;  /* 0x0000000000007918 */ /* 0x000fc00000000000 */
        /* <DEDUP_REMOVED lines=11> */
.L_x_25:


//--------------------- .nv.shared.reserved.0     --------------------------
	.section	.nv.shared.reserved.0,"aw",@nobits
	.weak		__nv_reservedSMEM_offset_0_alias
	.size		__nv_reservedSMEM_offset_0_alias, 0, 64
	.other		__nv_reservedSMEM_offset_0_alias,@"STO_CUDA_RESERVED_SHARED STV_DEFAULT"
__nv_reservedSMEM_offset_0_alias:
	.zero		0
	.zero		64


//--------------------- .nv.constant0._Z5saxpyiffPffS_ --------------------------
	.section	.nv.constant0._Z5saxpyiffPffS_,"a",@progbits
	.sectionflags	@""
	.align	4
.nv.constant0._Z5saxpyiffPffS_:
	.zero		936


//--------------------- SYMBOLS --------------------------

	.type		.nv.reservedSmem.offset0,@object
	.size		.nv.reservedSmem.offset0,0x4
